	.target	sm_90a

	.elftype	@"ET_EXEC"


//--------------------- .note.nv.tkinfo           --------------------------
	.section	.note.nv.tkinfo,"",@"SHT_NOTE"
	.sectionflags	@"SHF_NOTE_NV_TKINFO"
	.tkinfo
        /*0018*/ 	.word	0x00000002
        /*0030*/ 	.string	""
        /*0030*/ 	.string	"ptxas"
        /*0030*/ 	.string	"Cuda compilation tools, release 13.0, V13.0.88"
        /*0030*/ 	.string	"Build cuda_13.0.r13.0/compiler.36424714_0"
        /*0030*/ 	.string	"-arch sm_90a -m 64 "



//--------------------- .note.nv.cuinfo           --------------------------
	.section	.note.nv.cuinfo,"",@"SHT_NOTE"
	.sectionflags	@"SHF_NOTE_NV_CUINFO"
        /*0018*/ 	.short	0x0002
        /*001a*/ 	.short	0x005a
        /*001c*/ 	.short	0x0082
	.zero		2


//--------------------- .nv.info                  --------------------------
	.section	.nv.info,"",@"SHT_CUDA_INFO"
	.align	4


	//----- nvinfo : EIATTR_REGCOUNT
	.align		4
        /*0000*/ 	.byte	0x04, 0x2f
        /*0002*/ 	.short	(.L_15 - .L_14)
	.align		4
.L_14:
        /*0004*/ 	.word	index@(_ZN7cutlass13device_kernelINS_4gemm6kernel13GemmUniversalIN4cute5tupleIJiiiiEEENS1_10collective13CollectiveMmaINS1_34MainloopSm90TmaGmmaWarpSpecializedILi22ENS5_IJNS4_1CILi1EEESB_SB_EEENS1_35KernelTmaWarpSpecializedCooperativeEEENS5_IJNSA_ILi192EEENSA_ILi128EEENSA_ILi32EEEEEEaNS5_IJlSB_lEEEaSJ_NS4_8TiledMMAINS4_8MMA_AtomIJNS4_4SM904GMMA27MMA_64x128x32_S32S8S8_SS_TNEEEENS4_6LayoutINS5_IJNSA_ILi2EEESB_SB_EEENS5_IJSB_NSA_ILi0EEEST_EEEEENS5_IJNS4_10UnderscoreESW_SW_EEEEENS4_13SM90_TMA_LOADENS4_14ComposedLayoutINS4_7SwizzleILi1ELi4ELi3EEENS4_18smem_ptr_flag_bitsILi8EEENSQ_INS5_IJNSA_ILi8EEESH_EEENS5_IJSH_SB_EEEEEEEvNS4_8identityESZ_S19_vS1A_EENS_8epilogue10collective6detail29Sm90TmaWarpSpecializedAdapterINS1D_15DefaultEpilogueIaSJ_SJ_NS1C_6thread17LinearCombinationIaLi1EiiLNS1H_9ScaleType4KindE0ELNS_15FloatRoundStyleE2EaEENS1_15EpilogueDefaultEEEEEvvEEEEvNT_6ParamsE)
        /*0008*/ 	.word	0x000000a8


	//----- nvinfo : EIATTR_FRAME_SIZE
	.align		4
.L_15:
        /*000c*/ 	.byte	0x04, 0x11
        /*000e*/ 	.short	(.L_17 - .L_16)
	.align		4
.L_16:
        /*0010*/ 	.word	index@(_ZN7cutlass13device_kernelINS_4gemm6kernel13GemmUniversalIN4cute5tupleIJiiiiEEENS1_10collective13CollectiveMmaINS1_34MainloopSm90TmaGmmaWarpSpecializedILi22ENS5_IJNS4_1CILi1EEESB_SB_EEENS1_35KernelTmaWarpSpecializedCooperativeEEENS5_IJNSA_ILi192EEENSA_ILi128EEENSA_ILi32EEEEEEaNS5_IJlSB_lEEEaSJ_NS4_8TiledMMAINS4_8MMA_AtomIJNS4_4SM904GMMA27MMA_64x128x32_S32S8S8_SS_TNEEEENS4_6LayoutINS5_IJNSA_ILi2EEESB_SB_EEENS5_IJSB_NSA_ILi0EEEST_EEEEENS5_IJNS4_10UnderscoreESW_SW_EEEEENS4_13SM90_TMA_LOADENS4_14ComposedLayoutINS4_7SwizzleILi1ELi4ELi3EEENS4_18smem_ptr_flag_bitsILi8EEENSQ_INS5_IJNSA_ILi8EEESH_EEENS5_IJSH_SB_EEEEEEEvNS4_8identityESZ_S19_vS1A_EENS_8epilogue10collective6detail29Sm90TmaWarpSpecializedAdapterINS1D_15DefaultEpilogueIaSJ_SJ_NS1C_6thread17LinearCombinationIaLi1EiiLNS1H_9ScaleType4KindE0ELNS_15FloatRoundStyleE2EaEENS1_15EpilogueDefaultEEEEEvvEEEEvNT_6ParamsE)
        /*0014*/ 	.word	0x00000000


	//----- nvinfo : EIATTR_MIN_STACK_SIZE
	.align		4
.L_17:
        /*0018*/ 	.byte	0x04, 0x12
        /*001a*/ 	.short	(.L_19 - .L_18)
	.align		4
.L_18:
        /*001c*/ 	.word	index@(_ZN7cutlass13device_kernelINS_4gemm6kernel13GemmUniversalIN4cute5tupleIJiiiiEEENS1_10collective13CollectiveMmaINS1_34MainloopSm90TmaGmmaWarpSpecializedILi22ENS5_IJNS4_1CILi1EEESB_SB_EEENS1_35KernelTmaWarpSpecializedCooperativeEEENS5_IJNSA_ILi192EEENSA_ILi128EEENSA_ILi32EEEEEEaNS5_IJlSB_lEEEaSJ_NS4_8TiledMMAINS4_8MMA_AtomIJNS4_4SM904GMMA27MMA_64x128x32_S32S8S8_SS_TNEEEENS4_6LayoutINS5_IJNSA_ILi2EEESB_SB_EEENS5_IJSB_NSA_ILi0EEEST_EEEEENS5_IJNS4_10UnderscoreESW_SW_EEEEENS4_13SM90_TMA_LOADENS4_14ComposedLayoutINS4_7SwizzleILi1ELi4ELi3EEENS4_18smem_ptr_flag_bitsILi8EEENSQ_INS5_IJNSA_ILi8EEESH_EEENS5_IJSH_SB_EEEEEEEvNS4_8identityESZ_S19_vS1A_EENS_8epilogue10collective6detail29Sm90TmaWarpSpecializedAdapterINS1D_15DefaultEpilogueIaSJ_SJ_NS1C_6thread17LinearCombinationIaLi1EiiLNS1H_9ScaleType4KindE0ELNS_15FloatRoundStyleE2EaEENS1_15EpilogueDefaultEEEEEvvEEEEvNT_6ParamsE)
        /*0020*/ 	.word	0x00000000
.L_19:


//--------------------- .nv.compat                --------------------------
	.section	.nv.compat,"",@"SHT_CUDA_COMPAT_INFO"
	.align	4
        /*0000*/ 	.byte	0x02, 0x09, 0x01, 0x00, 0x02, 0x02, 0x04, 0x00, 0x02, 0x05, 0x05, 0x00, 0x03, 0x07, 0x01, 0x01
        /*0010*/ 	.byte	0x02, 0x03, 0x01, 0x00, 0x02, 0x06, 0x01, 0x00, 0x04, 0x0b, 0x08, 0x00, 0x00, 0x00, 0x00, 0x00
        /*0020*/ 	.byte	0x00, 0x00, 0x00, 0x00


//--------------------- .nv.info._ZN7cutlass13device_kernelINS_4gemm6kernel13GemmUniversalIN4cute5tupleIJiiiiEEENS1_10collective13CollectiveMmaINS1_34MainloopSm90TmaGmmaWarpSpecializedILi22ENS5_IJNS4_1CILi1EEESB_SB_EEENS1_35KernelTmaWarpSpecializedCooperativeEEENS5_IJNSA_ILi192EEENSA_ILi128EEENSA_ILi32EEEEEEaNS5_IJlSB_lEEEaSJ_NS4_8TiledMMAINS4_8MMA_AtomIJNS4_4SM904GMMA27MMA_64x128x32_S32S8S8_SS_TNEEEENS4_6LayoutINS5_IJNSA_ILi2EEESB_SB_EEENS5_IJSB_NSA_ILi0EEEST_EEEEENS5_IJNS4_10UnderscoreESW_SW_EEEEENS4_13SM90_TMA_LOADENS4_14ComposedLayoutINS4_7SwizzleILi1ELi4ELi3EEENS4_18smem_ptr_flag_bitsILi8EEENSQ_INS5_IJNSA_ILi8EEESH_EEENS5_IJSH_SB_EEEEEEEvNS4_8identityESZ_S19_vS1A_EENS_8epilogue10collective6detail29Sm90TmaWarpSpecializedAdapterINS1D_15DefaultEpilogueIaSJ_SJ_NS1C_6thread17LinearCombinationIaLi1EiiLNS1H_9ScaleType4KindE0ELNS_15FloatRoundStyleE2EaEENS1_15EpilogueDefaultEEEEEvvEEEEvNT_6ParamsE --------------------------
	.section	.nv.info._ZN7cutlass13device_kernelINS_4gemm6kernel13GemmUniversalIN4cute5tupleIJiiiiEEENS1_10collective13CollectiveMmaINS1_34MainloopSm90TmaGmmaWarpSpecializedILi22ENS5_IJNS4_1CILi1EEESB_SB_EEENS1_35KernelTmaWarpSpecializedCooperativeEEENS5_IJNSA_ILi192EEENSA_ILi128EEENSA_ILi32EEEEEEaNS5_IJlSB_lEEEaSJ_NS4_8TiledMMAINS4_8MMA_AtomIJNS4_4SM904GMMA27MMA_64x128x32_S32S8S8_SS_TNEEEENS4_6LayoutINS5_IJNSA_ILi2EEESB_SB_EEENS5_IJSB_NSA_ILi0EEEST_EEEEENS5_IJNS4_10UnderscoreESW_SW_EEEEENS4_13SM90_TMA_LOADENS4_14ComposedLayoutINS4_7SwizzleILi1ELi4ELi3EEENS4_18smem_ptr_flag_bitsILi8EEENSQ_INS5_IJNSA_ILi8EEESH_EEENS5_IJSH_SB_EEEEEEEvNS4_8identityESZ_S19_vS1A_EENS_8epilogue10collective6detail29Sm90TmaWarpSpecializedAdapterINS1D_15DefaultEpilogueIaSJ_SJ_NS1C_6thread17LinearCombinationIaLi1EiiLNS1H_9ScaleType4KindE0ELNS_15FloatRoundStyleE2EaEENS1_15EpilogueDefaultEEEEEvvEEEEvNT_6ParamsE,"",@"SHT_CUDA_INFO"
	.sectionflags	@""
	.align	4


	//----- nvinfo : EIATTR_CUDA_API_VERSION
	.align		4
        /*0000*/ 	.byte	0x04, 0x37
        /*0002*/ 	.short	(.L_21 - .L_20)
.L_20:
        /*0004*/ 	.word	0x00000082


	//----- nvinfo : EIATTR_KPARAM_INFO
	.align		4
.L_21:
        /*0008*/ 	.byte	0x04, 0x17
        /*000a*/ 	.short	(.L_23 - .L_22)
.L_22:
        /*000c*/ 	.word	0x00000000
        /*0010*/ 	.short	0x0000
        /*0012*/ 	.short	0x0070
        /*0014*/ 	.byte	0x00, 0xf0, 0x01, 0x10


	//----- nvinfo : EIATTR_SPARSE_MMA_MASK
	.align		4
.L_23:
        /*0018*/ 	.byte	0x03, 0x50
        /*001a*/ 	.short	0x0000


	//----- nvinfo : EIATTR_MAXREG_COUNT
	.align		4
        /*001c*/ 	.byte	0x03, 0x1b
        /*001e*/ 	.short	0x00a8


	//----- nvinfo : EIATTR_NUM_BARRIERS
	.align		4
        /*0020*/ 	.byte	0x02, 0x4c
        /*0022*/ 	.byte	0x01
	.zero		1


	//----- nvinfo : EIATTR_EXTERNS
	.align		4
        /*0024*/ 	.byte	0x04, 0x0f
        /*0026*/ 	.short	(.L_25 - .L_24)


	//   ....[0]....
	.align		4
.L_24:
        /*0028*/ 	.word	index@(__assertfail)


	//----- nvinfo : EIATTR_MERCURY_ISA_VERSION
	.align		4
.L_25:
        /*002c*/ 	.byte	0x03, 0x5f
        /*002e*/ 	.short	0x0101


	//----- nvinfo : EIATTR_INT_WARP_WIDE_INSTR_OFFSETS
	.align		4
        /*0030*/ 	.byte	0x04, 0x31
        /*0032*/ 	.short	(.L_27 - .L_26)


	//   ....[0]....
.L_26:
        /*0034*/ 	.word	0x00000620


	//   ....[1]....
        /*0038*/ 	.word	0x00000650


	//   ....[2]....
        /*003c*/ 	.word	0x00000730


	//----- nvinfo : EIATTR_COOP_GROUP_MASK_REGIDS
	.align		4
.L_27:
        /*0040*/ 	.byte	0x04, 0x29
        /*0042*/ 	.short	(.L_29 - .L_28)


	//   ....[0]....
.L_28:
        /*0044*/ 	.word	0xffffffff


	//   ....[1]....
        /*0048*/ 	.word	0xffffffff


	//   ....[2]....
        /*004c*/ 	.word	0xffffffff


	//   ....[3]....
        /*0050*/ 	.word	0xffffffff


	//   ....[4]....
        /*0054*/ 	.word	0xffffffff


	//----- nvinfo : EIATTR_COOP_GROUP_INSTR_OFFSETS
	.align		4
.L_29:
        /*0058*/ 	.byte	0x04, 0x28
        /*005a*/ 	.short	(.L_31 - .L_30)


	//   ....[0]....
.L_30:
        /*005c*/ 	.word	0x00000060


	//   ....[1]....
        /*0060*/ 	.word	0x00000070


	//   ....[2]....
        /*0064*/ 	.word	0x00000130


	//   ....[3]....
        /*0068*/ 	.word	0x00000530


	//   ....[4]....
        /*006c*/ 	.word	0x000011e0


	//----- nvinfo : EIATTR_REG_RECONFIG
	.align		4
.L_31:
        /*0070*/ 	.byte	0x01, 0x54
	.zero		2


	//----- nvinfo : EIATTR_SYSCALL_OFFSETS
	.align		4
        /*0074*/ 	.byte	0x04, 0x46
        /*0076*/ 	.short	(.L_33 - .L_32)


	//   ....[0]....
.L_32:
        /*0078*/ 	.word	0x000013b0


	//----- nvinfo : EIATTR_MBARRIER_INSTR_OFFSETS
	.align		4
.L_33:
        /*007c*/ 	.byte	0x04, 0x39
        /*007e*/ 	.short	(.L_35 - .L_34)


	//   ....[0]....
.L_34:
        /*0080*/ 	.word	0x00000250
        /*0084*/ 	.word	0x000000ff
        /*0088*/ 	.word	0x00000000
        /*008c*/ 	.short	0x0100
        /*008e*/ 	.byte	0x08
	.zero		1


	//   ....[1]....
        /*0090*/ 	.word	0x00000260
        /*0094*/ 	.word	0x000000ff
        /*0098*/ 	.word	0x000000b0
        /*009c*/ 	.short	0x0100
        /*009e*/ 	.byte	0x08
	.zero		1


	//   ....[2]....
        /*00a0*/ 	.word	0x00000270
        /*00a4*/ 	.word	0x000000ff
        /*00a8*/ 	.word	0x00000008
        /*00ac*/ 	.short	0x0100
        /*00ae*/ 	.byte	0x08
	.zero		1


	//   ....[3]....
        /*00b0*/ 	.word	0x00000280
        /*00b4*/ 	.word	0x000000ff
        /*00b8*/ 	.word	0x000000b8
        /*00bc*/ 	.short	0x0100
        /*00be*/ 	.byte	0x08
	.zero		1


	//   ....[4]....
        /*00c0*/ 	.word	0x00000290
        /*00c4*/ 	.word	0x000000ff
        /*00c8*/ 	.word	0x00000010
        /*00cc*/ 	.short	0x0100
        /*00ce*/ 	.byte	0x08
	.zero		1


	//   ....[5]....
        /*00d0*/ 	.word	0x000002a0
        /*00d4*/ 	.word	0x000000ff
        /*00d8*/ 	.word	0x000000c0
        /*00dc*/ 	.short	0x0100
        /*00de*/ 	.byte	0x08
	.zero		1


	//   ....[6]....
        /*00e0*/ 	.word	0x000002b0
        /*00e4*/ 	.word	0x000000ff
        /*00e8*/ 	.word	0x00000018
        /*00ec*/ 	.short	0x0100
        /*00ee*/ 	.byte	0x08
	.zero		1


	//   ....[7]....
        /*00f0*/ 	.word	0x000002c0
        /*00f4*/ 	.word	0x000000ff
        /*00f8*/ 	.word	0x000000c8
        /*00fc*/ 	.short	0x0100
        /*00fe*/ 	.byte	0x08
	.zero		1


	//   ....[8]....
        /*0100*/ 	.word	0x000002d0
        /*0104*/ 	.word	0x000000ff
        /*0108*/ 	.word	0x00000020
        /*010c*/ 	.short	0x0100
        /*010e*/ 	.byte	0x08
	.zero		1


	//   ....[9]....
        /*0110*/ 	.word	0x000002e0
        /*0114*/ 	.word	0x000000ff
        /*0118*/ 	.word	0x000000d0
        /*011c*/ 	.short	0x0100
        /*011e*/ 	.byte	0x08
	.zero		1


	//   ....[10]....
        /*0120*/ 	.word	0x000002f0
        /*0124*/ 	.word	0x000000ff
        /*0128*/ 	.word	0x00000028
        /*012c*/ 	.short	0x0100
        /*012e*/ 	.byte	0x08
	.zero		1


	//   ....[11]....
        /*0130*/ 	.word	0x00000300
        /*0134*/ 	.word	0x000000ff
        /*0138*/ 	.word	0x000000d8
        /*013c*/ 	.short	0x0100
        /*013e*/ 	.byte	0x08
	.zero		1


	//   ....[12]....
        /*0140*/ 	.word	0x00000310
        /*0144*/ 	.word	0x000000ff
        /*0148*/ 	.word	0x00000030
        /*014c*/ 	.short	0x0100
        /*014e*/ 	.byte	0x08
	.zero		1


	//   ....[13]....
        /*0150*/ 	.word	0x00000320
        /*0154*/ 	.word	0x000000ff
        /*0158*/ 	.word	0x000000e0
        /*015c*/ 	.short	0x0100
        /*015e*/ 	.byte	0x08
	.zero		1


	//   ....[14]....
        /*0160*/ 	.word	0x00000330
        /*0164*/ 	.word	0x000000ff
        /*0168*/ 	.word	0x00000038
        /*016c*/ 	.short	0x0100
        /*016e*/ 	.byte	0x08
	.zero		1


	//   ....[15]....
        /*0170*/ 	.word	0x00000340
        /*0174*/ 	.word	0x000000ff
        /*0178*/ 	.word	0x000000e8
        /*017c*/ 	.short	0x0100
        /*017e*/ 	.byte	0x08
	.zero		1


	//   ....[16]....
        /*0180*/ 	.word	0x00000350
        /*0184*/ 	.word	0x000000ff
        /*0188*/ 	.word	0x00000040
        /*018c*/ 	.short	0x0100
        /*018e*/ 	.byte	0x08
	.zero		1


	//   ....[17]....
        /*0190*/ 	.word	0x00000360
        /*0194*/ 	.word	0x000000ff
        /*0198*/ 	.word	0x000000f0
        /*019c*/ 	.short	0x0100
        /*019e*/ 	.byte	0x08
	.zero		1


	//   ....[18]....
        /*01a0*/ 	.word	0x00000370
        /*01a4*/ 	.word	0x000000ff
        /*01a8*/ 	.word	0x00000048
        /*01ac*/ 	.short	0x0100
        /*01ae*/ 	.byte	0x08
	.zero		1


	//   ....[19]....
        /*01b0*/ 	.word	0x00000380
        /*01b4*/ 	.word	0x000000ff
        /*01b8*/ 	.word	0x000000f8
        /*01bc*/ 	.short	0x0100
        /*01be*/ 	.byte	0x08
	.zero		1


	//   ....[20]....
        /*01c0*/ 	.word	0x00000390
        /*01c4*/ 	.word	0x000000ff
        /*01c8*/ 	.word	0x00000050
        /*01cc*/ 	.short	0x0100
        /*01ce*/ 	.byte	0x08
	.zero		1


	//   ....[21]....
        /*01d0*/ 	.word	0x000003a0
        /*01d4*/ 	.word	0x000000ff
        /*01d8*/ 	.word	0x00000100
        /*01dc*/ 	.short	0x0100
        /*01de*/ 	.byte	0x08
	.zero		1


	//   ....[22]....
        /*01e0*/ 	.word	0x000003b0
        /*01e4*/ 	.word	0x000000ff
        /*01e8*/ 	.word	0x00000058
        /*01ec*/ 	.short	0x0100
        /*01ee*/ 	.byte	0x08
	.zero		1


	//   ....[23]....
        /*01f0*/ 	.word	0x000003c0
        /*01f4*/ 	.word	0x000000ff
        /*01f8*/ 	.word	0x00000108
        /*01fc*/ 	.short	0x0100
        /*01fe*/ 	.byte	0x08
	.zero		1


	//   ....[24]....
        /*0200*/ 	.word	0x000003d0
        /*0204*/ 	.word	0x000000ff
        /*0208*/ 	.word	0x00000060
        /*020c*/ 	.short	0x0100
        /*020e*/ 	.byte	0x08
	.zero		1


	//   ....[25]....
        /*0210*/ 	.word	0x000003e0
        /*0214*/ 	.word	0x000000ff
        /*0218*/ 	.word	0x00000110
        /*021c*/ 	.short	0x0100
        /*021e*/ 	.byte	0x08
	.zero		1


	//   ....[26]....
        /*0220*/ 	.word	0x000003f0
        /*0224*/ 	.word	0x000000ff
        /*0228*/ 	.word	0x00000068
        /*022c*/ 	.short	0x0100
        /*022e*/ 	.byte	0x08
	.zero		1


	//   ....[27]....
        /*0230*/ 	.word	0x00000400
        /*0234*/ 	.word	0x000000ff
        /*0238*/ 	.word	0x00000118
        /*023c*/ 	.short	0x0100
        /*023e*/ 	.byte	0x08
	.zero		1


	//   ....[28]....
        /*0240*/ 	.word	0x00000410
        /*0244*/ 	.word	0x000000ff
        /*0248*/ 	.word	0x00000070
        /*024c*/ 	.short	0x0100
        /*024e*/ 	.byte	0x08
	.zero		1


	//   ....[29]....
        /*0250*/ 	.word	0x00000420
        /*0254*/ 	.word	0x000000ff
        /*0258*/ 	.word	0x00000120
        /*025c*/ 	.short	0x0100
        /*025e*/ 	.byte	0x08
	.zero		1


	//   ....[30]....
        /*0260*/ 	.word	0x00000430
        /*0264*/ 	.word	0x000000ff
        /*0268*/ 	.word	0x00000078
        /*026c*/ 	.short	0x0100
        /*026e*/ 	.byte	0x08
	.zero		1


	//   ....[31]....
        /*0270*/ 	.word	0x00000440
        /*0274*/ 	.word	0x000000ff
        /*0278*/ 	.word	0x00000128
        /*027c*/ 	.short	0x0100
        /*027e*/ 	.byte	0x08
	.zero		1


	//   ....[32]....
        /*0280*/ 	.word	0x00000450
        /*0284*/ 	.word	0x000000ff
        /*0288*/ 	.word	0x00000080
        /*028c*/ 	.short	0x0100
        /*028e*/ 	.byte	0x08
	.zero		1


	//   ....[33]....
        /*0290*/ 	.word	0x00000460
        /*0294*/ 	.word	0x000000ff
        /*0298*/ 	.word	0x00000130
        /*029c*/ 	.short	0x0100
        /*029e*/ 	.byte	0x08
	.zero		1


	//   ....[34]....
        /*02a0*/ 	.word	0x00000470
        /*02a4*/ 	.word	0x000000ff
        /*02a8*/ 	.word	0x00000088
        /*02ac*/ 	.short	0x0100
        /*02ae*/ 	.byte	0x08
	.zero		1


	//   ....[35]....
        /*02b0*/ 	.word	0x00000480
        /*02b4*/ 	.word	0x000000ff
        /*02b8*/ 	.word	0x00000138
        /*02bc*/ 	.short	0x0100
        /*02be*/ 	.byte	0x08
	.zero		1


	//   ....[36]....
        /*02c0*/ 	.word	0x00000490
        /*02c4*/ 	.word	0x000000ff
        /*02c8*/ 	.word	0x00000090
        /*02cc*/ 	.short	0x0100
        /*02ce*/ 	.byte	0x08
	.zero		1


	//   ....[37]....
        /*02d0*/ 	.word	0x000004a0
        /*02d4*/ 	.word	0x000000ff
        /*02d8*/ 	.word	0x00000140
        /*02dc*/ 	.short	0x0100
        /*02de*/ 	.byte	0x08
	.zero		1


	//   ....[38]....
        /*02e0*/ 	.word	0x000004b0
        /*02e4*/ 	.word	0x000000ff
        /*02e8*/ 	.word	0x00000098
        /*02ec*/ 	.short	0x0100
        /*02ee*/ 	.byte	0x08
	.zero		1


	//   ....[39]....
        /*02f0*/ 	.word	0x000004c0
        /*02f4*/ 	.word	0x000000ff
        /*02f8*/ 	.word	0x00000148
        /*02fc*/ 	.short	0x0100
        /*02fe*/ 	.byte	0x08
	.zero		1


	//   ....[40]....
        /*0300*/ 	.word	0x000004d0
        /*0304*/ 	.word	0x000000ff
        /*0308*/ 	.word	0x000000a0
        /*030c*/ 	.short	0x0100
        /*030e*/ 	.byte	0x08
	.zero		1


	//   ....[41]....
        /*0310*/ 	.word	0x000004e0
        /*0314*/ 	.word	0x000000ff
        /*0318*/ 	.word	0x00000150
        /*031c*/ 	.short	0x0100
        /*031e*/ 	.byte	0x08
	.zero		1


	//   ....[42]....
        /*0320*/ 	.word	0x000004f0
        /*0324*/ 	.word	0x000000ff
        /*0328*/ 	.word	0x000000a8
        /*032c*/ 	.short	0x0100
        /*032e*/ 	.byte	0x08
	.zero		1


	//   ....[43]....
        /*0330*/ 	.word	0x00000500
        /*0334*/ 	.word	0x000000ff
        /*0338*/ 	.word	0x00000158
        /*033c*/ 	.short	0x0100
        /*033e*/ 	.byte	0x08
	.zero		1


	//   ....[44]....
        /*0340*/ 	.word	0x000007a0
        /*0344*/ 	.word	0x000000ff
        /*0348*/ 	.word	0x00000170
        /*034c*/ 	.short	0x0100
        /*034e*/ 	.byte	0x06
	.zero		1


	//   ....[45]....
        /*0350*/ 	.word	0x00000800
        /*0354*/ 	.word	0x000000ff
        /*0358*/ 	.word	0x00000178
        /*035c*/ 	.short	0x0100
        /*035e*/ 	.byte	0x06
	.zero		1


	//   ....[46]....
        /*0360*/ 	.word	0x00001480
        /*0364*/ 	.word	0x00000003
        /*0368*/ 	.word	0x00000000
        /*036c*/ 	.short	0x010a
        /*036e*/ 	.byte	0x3f
	.zero		1


	//   ....[47]....
        /*0370*/ 	.word	0x000014c0
        /*0374*/ 	.word	0x00000003
        /*0378*/ 	.word	0x00000000
        /*037c*/ 	.short	0x010a
        /*037e*/ 	.byte	0x3f
	.zero		1


	//   ....[48]....
        /*0380*/ 	.word	0x00001760
        /*0384*/ 	.word	0x00000005
        /*0388*/ 	.word	0x00000000
        /*038c*/ 	.short	0x010a
        /*038e*/ 	.byte	0x3f
	.zero		1


	//   ....[49]....
        /*0390*/ 	.word	0x000017a0
        /*0394*/ 	.word	0x00000005
        /*0398*/ 	.word	0x00000000
        /*039c*/ 	.short	0x010a
        /*039e*/ 	.byte	0x3f
	.zero		1


	//   ....[50]....
        /*03a0*/ 	.word	0x000018e0
        /*03a4*/ 	.word	0x00000004
        /*03a8*/ 	.word	0x00000000
        /*03ac*/ 	.short	0x0101
        /*03ae*/ 	.byte	0x3f
	.zero		1


	//   ....[51]....
        /*03b0*/ 	.word	0x00001ac0
        /*03b4*/ 	.word	0x00000000
        /*03b8*/ 	.word	0x00000000
        /*03bc*/ 	.short	0x0101
        /*03be*/ 	.byte	0x3f
	.zero		1


	//   ....[52]....
        /*03c0*/ 	.word	0x000091b0
        /*03c4*/ 	.word	0x0000000e
        /*03c8*/ 	.word	0x000000b0
        /*03cc*/ 	.short	0x010a
        /*03ce*/ 	.byte	0x3f
	.zero		1


	//   ....[53]....
        /*03d0*/ 	.word	0x00009530
        /*03d4*/ 	.word	0x00000006
        /*03d8*/ 	.word	0x00000178
        /*03dc*/ 	.short	0x0101
        /*03de*/ 	.byte	0x3f
	.zero		1


	//   ....[54]....
        /*03e0*/ 	.word	0x00009c60
        /*03e4*/ 	.word	0x00000007
        /*03e8*/ 	.word	0x00000000
        /*03ec*/ 	.short	0x010a
        /*03ee*/ 	.byte	0x3f
	.zero		1


	//   ....[55]....
        /*03f0*/ 	.word	0x00009ce0
        /*03f4*/ 	.word	0x00000009
        /*03f8*/ 	.word	0x00000000
        /*03fc*/ 	.short	0x010a
        /*03fe*/ 	.byte	0x3f
	.zero		1


	//   ....[56]....
        /*0400*/ 	.word	0x00009d70
        /*0404*/ 	.word	0x00000006
        /*0408*/ 	.word	0x00000000
        /*040c*/ 	.short	0x010a
        /*040e*/ 	.byte	0x3f
	.zero		1


	//   ....[57]....
        /*0410*/ 	.word	0x00009e00
        /*0414*/ 	.word	0x00000009
        /*0418*/ 	.word	0x00000000
        /*041c*/ 	.short	0x010a
        /*041e*/ 	.byte	0x3f
	.zero		1


	//   ....[58]....
        /*0420*/ 	.word	0x00009e90
        /*0424*/ 	.word	0x00000006
        /*0428*/ 	.word	0x00000000
        /*042c*/ 	.short	0x010a
        /*042e*/ 	.byte	0x3f
	.zero		1


	//   ....[59]....
        /*0430*/ 	.word	0x00009f20
        /*0434*/ 	.word	0x00000009
        /*0438*/ 	.word	0x00000000
        /*043c*/ 	.short	0x010a
        /*043e*/ 	.byte	0x3f
	.zero		1


	//   ....[60]....
        /*0440*/ 	.word	0x00009fb0
        /*0444*/ 	.word	0x00000006
        /*0448*/ 	.word	0x00000000
        /*044c*/ 	.short	0x010a
        /*044e*/ 	.byte	0x3f
	.zero		1


	//   ....[61]....
        /*0450*/ 	.word	0x0000a040
        /*0454*/ 	.word	0x00000009
        /*0458*/ 	.word	0x00000000
        /*045c*/ 	.short	0x010a
        /*045e*/ 	.byte	0x3f
	.zero		1


	//   ....[62]....
        /*0460*/ 	.word	0x0000a0d0
        /*0464*/ 	.word	0x00000006
        /*0468*/ 	.word	0x00000000
        /*046c*/ 	.short	0x010a
        /*046e*/ 	.byte	0x3f
	.zero		1


	//   ....[63]....
        /*0470*/ 	.word	0x0000a160
        /*0474*/ 	.word	0x00000009
        /*0478*/ 	.word	0x00000000
        /*047c*/ 	.short	0x010a
        /*047e*/ 	.byte	0x3f
	.zero		1


	//   ....[64]....
        /*0480*/ 	.word	0x0000a1f0
        /*0484*/ 	.word	0x00000006
        /*0488*/ 	.word	0x00000000
        /*048c*/ 	.short	0x010a
        /*048e*/ 	.byte	0x3f
	.zero		1


	//   ....[65]....
        /*0490*/ 	.word	0x0000a280
        /*0494*/ 	.word	0x00000009
        /*0498*/ 	.word	0x00000000
        /*049c*/ 	.short	0x010a
        /*049e*/ 	.byte	0x3f
	.zero		1


	//   ....[66]....
        /*04a0*/ 	.word	0x0000a310
        /*04a4*/ 	.word	0x00000006
        /*04a8*/ 	.word	0x00000000
        /*04ac*/ 	.short	0x010a
        /*04ae*/ 	.byte	0x3f
	.zero		1


	//   ....[67]....
        /*04b0*/ 	.word	0x0000a3a0
        /*04b4*/ 	.word	0x00000009
        /*04b8*/ 	.word	0x00000000
        /*04bc*/ 	.short	0x010a
        /*04be*/ 	.byte	0x3f
	.zero		1


	//   ....[68]....
        /*04c0*/ 	.word	0x0000a430
        /*04c4*/ 	.word	0x00000006
        /*04c8*/ 	.word	0x00000000
        /*04cc*/ 	.short	0x010a
        /*04ce*/ 	.byte	0x3f
	.zero		1


	//   ....[69]....
        /*04d0*/ 	.word	0x0000a4c0
        /*04d4*/ 	.word	0x00000009
        /*04d8*/ 	.word	0x00000000
        /*04dc*/ 	.short	0x010a
        /*04de*/ 	.byte	0x3f
	.zero		1


	//   ....[70]....
        /*04e0*/ 	.word	0x0000a550
        /*04e4*/ 	.word	0x00000006
        /*04e8*/ 	.word	0x00000000
        /*04ec*/ 	.short	0x010a
        /*04ee*/ 	.byte	0x3f
	.zero		1


	//   ....[71]....
        /*04f0*/ 	.word	0x0000a5e0
        /*04f4*/ 	.word	0x00000009
        /*04f8*/ 	.word	0x00000000
        /*04fc*/ 	.short	0x010a
        /*04fe*/ 	.byte	0x3f
	.zero		1


	//   ....[72]....
        /*0500*/ 	.word	0x0000a670
        /*0504*/ 	.word	0x00000006
        /*0508*/ 	.word	0x00000000
        /*050c*/ 	.short	0x010a
        /*050e*/ 	.byte	0x3f
	.zero		1


	//   ....[73]....
        /*0510*/ 	.word	0x0000a700
        /*0514*/ 	.word	0x00000009
        /*0518*/ 	.word	0x00000000
        /*051c*/ 	.short	0x010a
        /*051e*/ 	.byte	0x3f
	.zero		1


	//   ....[74]....
        /*0520*/ 	.word	0x0000a790
        /*0524*/ 	.word	0x00000006
        /*0528*/ 	.word	0x00000000
        /*052c*/ 	.short	0x010a
        /*052e*/ 	.byte	0x3f
	.zero		1


	//   ....[75]....
        /*0530*/ 	.word	0x0000a820
        /*0534*/ 	.word	0x00000003
        /*0538*/ 	.word	0x00000000
        /*053c*/ 	.short	0x010a
        /*053e*/ 	.byte	0x3f
	.zero		1


	//   ....[76]....
        /*0540*/ 	.word	0x0000a880
        /*0544*/ 	.word	0x00000003
        /*0548*/ 	.word	0x00000000
        /*054c*/ 	.short	0x010a
        /*054e*/ 	.byte	0x3f
	.zero		1


	//   ....[77]....
        /*0550*/ 	.word	0x0000a8d0
        /*0554*/ 	.word	0x00000005
        /*0558*/ 	.word	0x00000000
        /*055c*/ 	.short	0x010a
        /*055e*/ 	.byte	0x3f
	.zero		1


	//   ....[78]....
        /*0560*/ 	.word	0x0000a9a0
        /*0564*/ 	.word	0x0000000e
        /*0568*/ 	.word	0x000000b0
        /*056c*/ 	.short	0x010a
        /*056e*/ 	.byte	0x3f
	.zero		1


	//   ....[79]....
        /*0570*/ 	.word	0x0000aa70
        /*0574*/ 	.word	0x00000007
        /*0578*/ 	.word	0x00000000
        /*057c*/ 	.short	0x010a
        /*057e*/ 	.byte	0x3f
	.zero		1


	//   ....[80]....
        /*0580*/ 	.word	0x0000aac0
        /*0584*/ 	.word	0x00000009
        /*0588*/ 	.word	0x00000000
        /*058c*/ 	.short	0x010a
        /*058e*/ 	.byte	0x3f
	.zero		1


	//   ....[81]....
        /*0590*/ 	.word	0x0000ab10
        /*0594*/ 	.word	0x00000006
        /*0598*/ 	.word	0x00000000
        /*059c*/ 	.short	0x010a
        /*059e*/ 	.byte	0x3f
	.zero		1


	//   ....[82]....
        /*05a0*/ 	.word	0x0000ab60
        /*05a4*/ 	.word	0x00000009
        /*05a8*/ 	.word	0x00000000
        /*05ac*/ 	.short	0x010a
        /*05ae*/ 	.byte	0x3f
	.zero		1


	//   ....[83]....
        /*05b0*/ 	.word	0x0000abb0
        /*05b4*/ 	.word	0x00000006
        /*05b8*/ 	.word	0x00000000
        /*05bc*/ 	.short	0x010a
        /*05be*/ 	.byte	0x3f
	.zero		1


	//   ....[84]....
        /*05c0*/ 	.word	0x0000ac00
        /*05c4*/ 	.word	0x00000009
        /*05c8*/ 	.word	0x00000000
        /*05cc*/ 	.short	0x010a
        /*05ce*/ 	.byte	0x3f
	.zero		1


	//   ....[85]....
        /*05d0*/ 	.word	0x0000ac50
        /*05d4*/ 	.word	0x00000006
        /*05d8*/ 	.word	0x00000000
        /*05dc*/ 	.short	0x010a
        /*05de*/ 	.byte	0x3f
	.zero		1


	//   ....[86]....
        /*05e0*/ 	.word	0x0000aca0
        /*05e4*/ 	.word	0x00000009
        /*05e8*/ 	.word	0x00000000
        /*05ec*/ 	.short	0x010a
        /*05ee*/ 	.byte	0x3f
	.zero		1


	//   ....[87]....
        /*05f0*/ 	.word	0x0000acf0
        /*05f4*/ 	.word	0x00000006
        /*05f8*/ 	.word	0x00000000
        /*05fc*/ 	.short	0x010a
        /*05fe*/ 	.byte	0x3f
	.zero		1


	//   ....[88]....
        /*0600*/ 	.word	0x0000ad40
        /*0604*/ 	.word	0x00000009
        /*0608*/ 	.word	0x00000000
        /*060c*/ 	.short	0x010a
        /*060e*/ 	.byte	0x3f
	.zero		1


	//   ....[89]....
        /*0610*/ 	.word	0x0000ad90
        /*0614*/ 	.word	0x00000006
        /*0618*/ 	.word	0x00000000
        /*061c*/ 	.short	0x010a
        /*061e*/ 	.byte	0x3f
	.zero		1


	//   ....[90]....
        /*0620*/ 	.word	0x0000ade0
        /*0624*/ 	.word	0x00000009
        /*0628*/ 	.word	0x00000000
        /*062c*/ 	.short	0x010a
        /*062e*/ 	.byte	0x3f
	.zero		1


	//   ....[91]....
        /*0630*/ 	.word	0x0000ae30
        /*0634*/ 	.word	0x00000006
        /*0638*/ 	.word	0x00000000
        /*063c*/ 	.short	0x010a
        /*063e*/ 	.byte	0x3f
	.zero		1


	//   ....[92]....
        /*0640*/ 	.word	0x0000ae80
        /*0644*/ 	.word	0x00000009
        /*0648*/ 	.word	0x00000000
        /*064c*/ 	.short	0x010a
        /*064e*/ 	.byte	0x3f
	.zero		1


	//   ....[93]....
        /*0650*/ 	.word	0x0000aed0
        /*0654*/ 	.word	0x00000006
        /*0658*/ 	.word	0x00000000
        /*065c*/ 	.short	0x010a
        /*065e*/ 	.byte	0x3f
	.zero		1


	//   ....[94]....
        /*0660*/ 	.word	0x0000af20
        /*0664*/ 	.word	0x00000009
        /*0668*/ 	.word	0x00000000
        /*066c*/ 	.short	0x010a
        /*066e*/ 	.byte	0x3f
	.zero		1


	//   ....[95]....
        /*0670*/ 	.word	0x0000af70
        /*0674*/ 	.word	0x00000006
        /*0678*/ 	.word	0x00000000
        /*067c*/ 	.short	0x010a
        /*067e*/ 	.byte	0x3f
	.zero		1


	//   ....[96]....
        /*0680*/ 	.word	0x0000afc0
        /*0684*/ 	.word	0x00000009
        /*0688*/ 	.word	0x00000000
        /*068c*/ 	.short	0x010a
        /*068e*/ 	.byte	0x3f
	.zero		1


	//   ....[97]....
        /*0690*/ 	.word	0x0000b010
        /*0694*/ 	.word	0x00000006
        /*0698*/ 	.word	0x00000000
        /*069c*/ 	.short	0x010a
        /*069e*/ 	.byte	0x3f
	.zero		1


	//   ....[98]....
        /*06a0*/ 	.word	0x0000b060
        /*06a4*/ 	.word	0x00000009
        /*06a8*/ 	.word	0x00000000
        /*06ac*/ 	.short	0x010a
        /*06ae*/ 	.byte	0x3f
	.zero		1


	//   ....[99]....
        /*06b0*/ 	.word	0x0000b0b0
        /*06b4*/ 	.word	0x00000006
        /*06b8*/ 	.word	0x00000000
        /*06bc*/ 	.short	0x010a
        /*06be*/ 	.byte	0x3f
	.zero		1


	//----- nvinfo : EIATTR_NUM_MBARRIERS
	.align		4
.L_35:
        /*06c0*/ 	.byte	0x03, 0x38
        /*06c2*/ 	.short	0x002e


	//----- nvinfo : EIATTR_EXIT_INSTR_OFFSETS
	.align		4
        /*06c4*/ 	.byte	0x04, 0x1c
        /*06c6*/ 	.short	(.L_37 - .L_36)


	//   ....[0]....
.L_36:
        /*06c8*/ 	.word	0x00000850


	//   ....[1]....
        /*06cc*/ 	.word	0x00001120


	//   ....[2]....
        /*06d0*/ 	.word	0x00008820


	//   ....[3]....
        /*06d4*/ 	.word	0x00008e50


	//   ....[4]....
        /*06d8*/ 	.word	0x0000a870


	//----- nvinfo : EIATTR_MAX_THREADS
	.align		4
.L_37:
        /*06dc*/ 	.byte	0x04, 0x05
        /*06de*/ 	.short	(.L_39 - .L_38)
.L_38:
        /*06e0*/ 	.word	0x00000180
        /*06e4*/ 	.word	0x00000001
        /*06e8*/ 	.word	0x00000001


	//----- nvinfo : EIATTR_CRS_STACK_SIZE
	.align		4
.L_39:
        /*06ec*/ 	.byte	0x04, 0x1e
        /*06ee*/ 	.short	(.L_41 - .L_40)
.L_40:
        /*06f0*/ 	.word	0x00000000


	//----- nvinfo : EIATTR_CBANK_PARAM_SIZE
	.align		4
.L_41:
        /*06f4*/ 	.byte	0x03, 0x19
        /*06f6*/ 	.short	0x0470


	//----- nvinfo : EIATTR_PARAM_CBANK
	.align		4
        /*06f8*/ 	.byte	0x04, 0x0a
        /*06fa*/ 	.short	(.L_43 - .L_42)
	.align		4
.L_42:
        /*06fc*/ 	.word	index@(.nv.constant0._ZN7cutlass13device_kernelINS_4gemm6kernel13GemmUniversalIN4cute5tupleIJiiiiEEENS1_10collective13CollectiveMmaINS1_34MainloopSm90TmaGmmaWarpSpecializedILi22ENS5_IJNS4_1CILi1EEESB_SB_EEENS1_35KernelTmaWarpSpecializedCooperativeEEENS5_IJNSA_ILi192EEENSA_ILi128EEENSA_ILi32EEEEEEaNS5_IJlSB_lEEEaSJ_NS4_8TiledMMAINS4_8MMA_AtomIJNS4_4SM904GMMA27MMA_64x128x32_S32S8S8_SS_TNEEEENS4_6LayoutINS5_IJNSA_ILi2EEESB_SB_EEENS5_IJSB_NSA_ILi0EEEST_EEEEENS5_IJNS4_10UnderscoreESW_SW_EEEEENS4_13SM90_TMA_LOADENS4_14ComposedLayoutINS4_7SwizzleILi1ELi4ELi3EEENS4_18smem_ptr_flag_bitsILi8EEENSQ_INS5_IJNSA_ILi8EEESH_EEENS5_IJSH_SB_EEEEEEEvNS4_8identityESZ_S19_vS1A_EENS_8epilogue10collective6detail29Sm90TmaWarpSpecializedAdapterINS1D_15DefaultEpilogueIaSJ_SJ_NS1C_6thread17LinearCombinationIaLi1EiiLNS1H_9ScaleType4KindE0ELNS_15FloatRoundStyleE2EaEENS1_15EpilogueDefaultEEEEEvvEEEEvNT_6ParamsE)
        /*0700*/ 	.short	0x0210
        /*0702*/ 	.short	0x0470


	//----- nvinfo : EIATTR_SW_WAR
	.align		4
.L_43:
        /*0704*/ 	.byte	0x04, 0x36
        /*0706*/ 	.short	(.L_45 - .L_44)
.L_44:
        /*0708*/ 	.word	0x00000008
.L_45:


//--------------------- .nv.callgraph             --------------------------
	.section	.nv.callgraph,"",@"SHT_CUDA_CALLGRAPH"
	.align	4
	.sectionentsize	8
	.align		4
        /*0000*/ 	.word	0x00000000
	.align		4
        /*0004*/ 	.word	0xffffffff
	.align		4
        /*0008*/ 	.word	index@(_ZN7cutlass13device_kernelINS_4gemm6kernel13GemmUniversalIN4cute5tupleIJiiiiEEENS1_10collective13CollectiveMmaINS1_34MainloopSm90TmaGmmaWarpSpecializedILi22ENS5_IJNS4_1CILi1EEESB_SB_EEENS1_35KernelTmaWarpSpecializedCooperativeEEENS5_IJNSA_ILi192EEENSA_ILi128EEENSA_ILi32EEEEEEaNS5_IJlSB_lEEEaSJ_NS4_8TiledMMAINS4_8MMA_AtomIJNS4_4SM904GMMA27MMA_64x128x32_S32S8S8_SS_TNEEEENS4_6LayoutINS5_IJNSA_ILi2EEESB_SB_EEENS5_IJSB_NSA_ILi0EEEST_EEEEENS5_IJNS4_10UnderscoreESW_SW_EEEEENS4_13SM90_TMA_LOADENS4_14ComposedLayoutINS4_7SwizzleILi1ELi4ELi3EEENS4_18smem_ptr_flag_bitsILi8EEENSQ_INS5_IJNSA_ILi8EEESH_EEENS5_IJSH_SB_EEEEEEEvNS4_8identityESZ_S19_vS1A_EENS_8epilogue10collective6detail29Sm90TmaWarpSpecializedAdapterINS1D_15DefaultEpilogueIaSJ_SJ_NS1C_6thread17LinearCombinationIaLi1EiiLNS1H_9ScaleType4KindE0ELNS_15FloatRoundStyleE2EaEENS1_15EpilogueDefaultEEEEEvvEEEEvNT_6ParamsE)
	.align		4
        /*000c*/ 	.word	index@(__assertfail)
	.align		4
        /*0010*/ 	.word	0x00000000
	.align		4
        /*0014*/ 	.word	0xfffffffe
	.align		4
        /*0018*/ 	.word	0x00000000
	.align		4
        /*001c*/ 	.word	0xfffffffd
	.align		4
        /*0020*/ 	.word	0x00000000
	.align		4
        /*0024*/ 	.word	0xfffffffc


//--------------------- .nv.constant4             --------------------------
	.section	.nv.constant4,"a",@progbits
	.align	8
	.align		8
.nv.constant4:
        /*0000*/ 	.dword	__assertfail
	.align		8
        /*0008*/ 	.dword	__unnamed_1
	.align		8
        /*0010*/ 	.dword	_ZN40_INTERNAL_aa6d420d_4_k_cu_77367f6b_136774cuda3std3__45__cpo5beginE
	.align		8
        /*0018*/ 	.dword	_ZN40_INTERNAL_aa6d420d_4_k_cu_77367f6b_136774cuda3std3__45__cpo3endE
	.align		8
        /*0020*/ 	.dword	_ZN40_INTERNAL_aa6d420d_4_k_cu_77367f6b_136774cuda3std3__45__cpo6cbeginE
	.align		8
        /*0028*/ 	.dword	_ZN40_INTERNAL_aa6d420d_4_k_cu_77367f6b_136774cuda3std3__45__cpo4cendE
	.align		8
        /*0030*/ 	.dword	_ZN40_INTERNAL_aa6d420d_4_k_cu_77367f6b_136774cuda3std3__442_GLOBAL__N__aa6d420d_4_k_cu_77367f6b_136776ignoreE
	.align		8
        /*0038*/ 	.dword	_ZN40_INTERNAL_aa6d420d_4_k_cu_77367f6b_136774cuda3std3__419piecewise_constructE
	.align		8
        /*0040*/ 	.dword	_ZN40_INTERNAL_aa6d420d_4_k_cu_77367f6b_136774cuda3std3__48in_placeE
	.align		8
        /*0048*/ 	.dword	_ZN40_INTERNAL_aa6d420d_4_k_cu_77367f6b_136774cuda3std6ranges3__45__cpo4swapE
	.align		8
        /*0050*/ 	.dword	_ZN40_INTERNAL_aa6d420d_4_k_cu_77367f6b_136774cuda3std6ranges3__45__cpo9iter_moveE
	.align		8
        /*0058*/ 	.dword	_ZN40_INTERNAL_aa6d420d_4_k_cu_77367f6b_136774cute7productE
	.align		8
        /*0060*/ 	.dword	_ZN40_INTERNAL_aa6d420d_4_k_cu_77367f6b_136774cute1_E
	.align		8
        /*0068*/ 	.dword	$str$22
	.align		8
        /*0070*/ 	.dword	$str$23


//--------------------- .text._ZN7cutlass13device_kernelINS_4gemm6kernel13GemmUniversalIN4cute5tupleIJiiiiEEENS1_10collective13CollectiveMmaINS1_34MainloopSm90TmaGmmaWarpSpecializedILi22ENS5_IJNS4_1CILi1EEESB_SB_EEENS1_35KernelTmaWarpSpecializedCooperativeEEENS5_IJNSA_ILi192EEENSA_ILi128EEENSA_ILi32EEEEEEaNS5_IJlSB_lEEEaSJ_NS4_8TiledMMAINS4_8MMA_AtomIJNS4_4SM904GMMA27MMA_64x128x32_S32S8S8_SS_TNEEEENS4_6LayoutINS5_IJNSA_ILi2EEESB_SB_EEENS5_IJSB_NSA_ILi0EEEST_EEEEENS5_IJNS4_10UnderscoreESW_SW_EEEEENS4_13SM90_TMA_LOADENS4_14ComposedLayoutINS4_7SwizzleILi1ELi4ELi3EEENS4_18smem_ptr_flag_bitsILi8EEENSQ_INS5_IJNSA_ILi8EEESH_EEENS5_IJSH_SB_EEEEEEEvNS4_8identityESZ_S19_vS1A_EENS_8epilogue10collective6detail29Sm90TmaWarpSpecializedAdapterINS1D_15DefaultEpilogueIaSJ_SJ_NS1C_6thread17LinearCombinationIaLi1EiiLNS1H_9ScaleType4KindE0ELNS_15FloatRoundStyleE2EaEENS1_15EpilogueDefaultEEEEEvvEEEEvNT_6ParamsE --------------------------
	.section	.text._ZN7cutlass13device_kernelINS_4gemm6kernel13GemmUniversalIN4cute5tupleIJiiiiEEENS1_10collective13CollectiveMmaINS1_34MainloopSm90TmaGmmaWarpSpecializedILi22ENS5_IJNS4_1CILi1EEESB_SB_EEENS1_35KernelTmaWarpSpecializedCooperativeEEENS5_IJNSA_ILi192EEENSA_ILi128EEENSA_ILi32EEEEEEaNS5_IJlSB_lEEEaSJ_NS4_8TiledMMAINS4_8MMA_AtomIJNS4_4SM904GMMA27MMA_64x128x32_S32S8S8_SS_TNEEEENS4_6LayoutINS5_IJNSA_ILi2EEESB_SB_EEENS5_IJSB_NSA_ILi0EEEST_EEEEENS5_IJNS4_10UnderscoreESW_SW_EEEEENS4_13SM90_TMA_LOADENS4_14ComposedLayoutINS4_7SwizzleILi1ELi4ELi3EEENS4_18smem_ptr_flag_bitsILi8EEENSQ_INS5_IJNSA_ILi8EEESH_EEENS5_IJSH_SB_EEEEEEEvNS4_8identityESZ_S19_vS1A_EENS_8epilogue10collective6detail29Sm90TmaWarpSpecializedAdapterINS1D_15DefaultEpilogueIaSJ_SJ_NS1C_6thread17LinearCombinationIaLi1EiiLNS1H_9ScaleType4KindE0ELNS_15FloatRoundStyleE2EaEENS1_15EpilogueDefaultEEEEEvvEEEEvNT_6ParamsE,"ax",@progbits
	.align	128
.text._ZN7cutlass13device_kernelINS_4gemm6kernel13GemmUniversalIN4cute5tupleIJiiiiEEENS1_10collective13CollectiveMmaINS1_34MainloopSm90TmaGmmaWarpSpecializedILi22ENS5_IJNS4_1CILi1EEESB_SB_EEENS1_35KernelTmaWarpSpecializedCooperativeEEENS5_IJNSA_ILi192EEENSA_ILi128EEENSA_ILi32EEEEEEaNS5_IJlSB_lEEEaSJ_NS4_8TiledMMAINS4_8MMA_AtomIJNS4_4SM904GMMA27MMA_64x128x32_S32S8S8_SS_TNEEEENS4_6LayoutINS5_IJNSA_ILi2EEESB_SB_EEENS5_IJSB_NSA_ILi0EEEST_EEEEENS5_IJNS4_10UnderscoreESW_SW_EEEEENS4_13SM90_TMA_LOADENS4_14ComposedLayoutINS4_7SwizzleILi1ELi4ELi3EEENS4_18smem_ptr_flag_bitsILi8EEENSQ_INS5_IJNSA_ILi8EEESH_EEENS5_IJSH_SB_EEEEEEEvNS4_8identityESZ_S19_vS1A_EENS_8epilogue10collective6detail29Sm90TmaWarpSpecializedAdapterINS1D_15DefaultEpilogueIaSJ_SJ_NS1C_6thread17LinearCombinationIaLi1EiiLNS1H_9ScaleType4KindE0ELNS_15FloatRoundStyleE2EaEENS1_15EpilogueDefaultEEEEEvvEEEEvNT_6ParamsE:
        .type           _ZN7cutlass13device_kernelINS_4gemm6kernel13GemmUniversalIN4cute5tupleIJiiiiEEENS1_10collective13CollectiveMmaINS1_34MainloopSm90TmaGmmaWarpSpecializedILi22ENS5_IJNS4_1CILi1EEESB_SB_EEENS1_35KernelTmaWarpSpecializedCooperativeEEENS5_IJNSA_ILi192EEENSA_ILi128EEENSA_ILi32EEEEEEaNS5_IJlSB_lEEEaSJ_NS4_8TiledMMAINS4_8MMA_AtomIJNS4_4SM904GMMA27MMA_64x128x32_S32S8S8_SS_TNEEEENS4_6LayoutINS5_IJNSA_ILi2EEESB_SB_EEENS5_IJSB_NSA_ILi0EEEST_EEEEENS5_IJNS4_10UnderscoreESW_SW_EEEEENS4_13SM90_TMA_LOADENS4_14ComposedLayoutINS4_7SwizzleILi1ELi4ELi3EEENS4_18smem_ptr_flag_bitsILi8EEENSQ_INS5_IJNSA_ILi8EEESH_EEENS5_IJSH_SB_EEEEEEEvNS4_8identityESZ_S19_vS1A_EENS_8epilogue10collective6detail29Sm90TmaWarpSpecializedAdapterINS1D_15DefaultEpilogueIaSJ_SJ_NS1C_6thread17LinearCombinationIaLi1EiiLNS1H_9ScaleType4KindE0ELNS_15FloatRoundStyleE2EaEENS1_15EpilogueDefaultEEEEEvvEEEEvNT_6ParamsE,@function
        .size           _ZN7cutlass13device_kernelINS_4gemm6kernel13GemmUniversalIN4cute5tupleIJiiiiEEENS1_10collective13CollectiveMmaINS1_34MainloopSm90TmaGmmaWarpSpecializedILi22ENS5_IJNS4_1CILi1EEESB_SB_EEENS1_35KernelTmaWarpSpecializedCooperativeEEENS5_IJNSA_ILi192EEENSA_ILi128EEENSA_ILi32EEEEEEaNS5_IJlSB_lEEEaSJ_NS4_8TiledMMAINS4_8MMA_AtomIJNS4_4SM904GMMA27MMA_64x128x32_S32S8S8_SS_TNEEEENS4_6LayoutINS5_IJNSA_ILi2EEESB_SB_EEENS5_IJSB_NSA_ILi0EEEST_EEEEENS5_IJNS4_10UnderscoreESW_SW_EEEEENS4_13SM90_TMA_LOADENS4_14ComposedLayoutINS4_7SwizzleILi1ELi4ELi3EEENS4_18smem_ptr_flag_bitsILi8EEENSQ_INS5_IJNSA_ILi8EEESH_EEENS5_IJSH_SB_EEEEEEEvNS4_8identityESZ_S19_vS1A_EENS_8epilogue10collective6detail29Sm90TmaWarpSpecializedAdapterINS1D_15DefaultEpilogueIaSJ_SJ_NS1C_6thread17LinearCombinationIaLi1EiiLNS1H_9ScaleType4KindE0ELNS_15FloatRoundStyleE2EaEENS1_15EpilogueDefaultEEEEEvvEEEEvNT_6ParamsE,(.L_x_363 - _ZN7cutlass13device_kernelINS_4gemm6kernel13GemmUniversalIN4cute5tupleIJiiiiEEENS1_10collective13CollectiveMmaINS1_34MainloopSm90TmaGmmaWarpSpecializedILi22ENS5_IJNS4_1CILi1EEESB_SB_EEENS1_35KernelTmaWarpSpecializedCooperativeEEENS5_IJNSA_ILi192EEENSA_ILi128EEENSA_ILi32EEEEEEaNS5_IJlSB_lEEEaSJ_NS4_8TiledMMAINS4_8MMA_AtomIJNS4_4SM904GMMA27MMA_64x128x32_S32S8S8_SS_TNEEEENS4_6LayoutINS5_IJNSA_ILi2EEESB_SB_EEENS5_IJSB_NSA_ILi0EEEST_EEEEENS5_IJNS4_10UnderscoreESW_SW_EEEEENS4_13SM90_TMA_LOADENS4_14ComposedLayoutINS4_7SwizzleILi1ELi4ELi3EEENS4_18smem_ptr_flag_bitsILi8EEENSQ_INS5_IJNSA_ILi8EEESH_EEENS5_IJSH_SB_EEEEEEEvNS4_8identityESZ_S19_vS1A_EENS_8epilogue10collective6detail29Sm90TmaWarpSpecializedAdapterINS1D_15DefaultEpilogueIaSJ_SJ_NS1C_6thread17LinearCombinationIaLi1EiiLNS1H_9ScaleType4KindE0ELNS_15FloatRoundStyleE2EaEENS1_15EpilogueDefaultEEEEEvvEEEEvNT_6ParamsE)
        .other          _ZN7cutlass13device_kernelINS_4gemm6kernel13GemmUniversalIN4cute5tupleIJiiiiEEENS1_10collective13CollectiveMmaINS1_34MainloopSm90TmaGmmaWarpSpecializedILi22ENS5_IJNS4_1CILi1EEESB_SB_EEENS1_35KernelTmaWarpSpecializedCooperativeEEENS5_IJNSA_ILi192EEENSA_ILi128EEENSA_ILi32EEEEEEaNS5_IJlSB_lEEEaSJ_NS4_8TiledMMAINS4_8MMA_AtomIJNS4_4SM904GMMA27MMA_64x128x32_S32S8S8_SS_TNEEEENS4_6LayoutINS5_IJNSA_ILi2EEESB_SB_EEENS5_IJSB_NSA_ILi0EEEST_EEEEENS5_IJNS4_10UnderscoreESW_SW_EEEEENS4_13SM90_TMA_LOADENS4_14ComposedLayoutINS4_7SwizzleILi1ELi4ELi3EEENS4_18smem_ptr_flag_bitsILi8EEENSQ_INS5_IJNSA_ILi8EEESH_EEENS5_IJSH_SB_EEEEEEEvNS4_8identityESZ_S19_vS1A_EENS_8epilogue10collective6detail29Sm90TmaWarpSpecializedAdapterINS1D_15DefaultEpilogueIaSJ_SJ_NS1C_6thread17LinearCombinationIaLi1EiiLNS1H_9ScaleType4KindE0ELNS_15FloatRoundStyleE2EaEENS1_15EpilogueDefaultEEEEEvvEEEEvNT_6ParamsE,@"STO_CUDA_ENTRY STV_DEFAULT"
_ZN7cutlass13device_kernelINS_4gemm6kernel13GemmUniversalIN4cute5tupleIJiiiiEEENS1_10collective13CollectiveMmaINS1_34MainloopSm90TmaGmmaWarpSpecializedILi22ENS5_IJNS4_1CILi1EEESB_SB_EEENS1_35KernelTmaWarpSpecializedCooperativeEEENS5_IJNSA_ILi192EEENSA_ILi128EEENSA_ILi32EEEEEEaNS5_IJlSB_lEEEaSJ_NS4_8TiledMMAINS4_8MMA_AtomIJNS4_4SM904GMMA27MMA_64x128x32_S32S8S8_SS_TNEEEENS4_6LayoutINS5_IJNSA_ILi2EEESB_SB_EEENS5_IJSB_NSA_ILi0EEEST_EEEEENS5_IJNS4_10UnderscoreESW_SW_EEEEENS4_13SM90_TMA_LOADENS4_14ComposedLayoutINS4_7SwizzleILi1ELi4ELi3EEENS4_18smem_ptr_flag_bitsILi8EEENSQ_INS5_IJNSA_ILi8EEESH_EEENS5_IJSH_SB_EEEEEEEvNS4_8identityESZ_S19_vS1A_EENS_8epilogue10collective6detail29Sm90TmaWarpSpecializedAdapterINS1D_15DefaultEpilogueIaSJ_SJ_NS1C_6thread17LinearCombinationIaLi1EiiLNS1H_9ScaleType4KindE0ELNS_15FloatRoundStyleE2EaEENS1_15EpilogueDefaultEEEEEvvEEEEvNT_6ParamsE:
[----:B------:R-:W0:Y:S01]  /*0000*/  LDC R1, c[0x0][0x28] ;  /* 0x00000a00ff017b82 */ /* 0x000e220000000800 */
[----:B------:R-:W1:Y:S01]  /*0010*/  S2R R18, SR_TID.X ;  /* 0x0000000000127919 */ /* 0x000e620000002100 */
[----:B------:R-:W-:Y:S01]  /*0020*/  ELECT P0, URZ, PT ;  /* 0x00000000003f782f */ /* 0x000fe20003800000 */
[----:B------:R-:W-:Y:S01]  /*0030*/  BSSY B0, `(.L_x_0) ;  /* 0x000000f000007945 */ /* 0x000fe20003800000 */
[--C-:B-1----:R-:W-:Y:S02]  /*0040*/  SHF.R.U32.HI R0, RZ, 0x5, R18.reuse ;  /* 0x00000005ff007819 */ /* 0x102fe40000011612 */
[----:B------:R-:W-:-:S03]  /*0050*/  SHF.R.U32.HI R2, RZ, 0x7, R18 ;  /* 0x00000007ff027819 */ /* 0x000fc60000011612 */
[----:B------:R-:W1:Y:S04]  /*0060*/  SHFL.IDX PT, R5, R0, RZ, 0x1f ;  /* 0x00001fff00057589 */ /* 0x000e6800000e0000 */
[----:B------:R2:W3:Y:S01]  /*0070*/  SHFL.IDX PT, R8, R2, RZ, 0x1f ;  /* 0x00001fff02087589 */ /* 0x0004e200000e0000 */
[----:B-1----:R-:W-:-:S13]  /*0080*/  ISETP.NE.OR P0, PT, R5, RZ, !P0 ;  /* 0x000000ff0500720c */ /* 0x002fda0004705670 */
[----:B0-23--:R-:W-:Y:S05]  /*0090*/  @P0 BRA `(.L_x_1) ;  /* 0x0000000000200947 */ /* 0x00dfea0003800000 */
[----:B------:R-:W-:Y:S02]  /*00a0*/  ULDC.64 UR4, c[0x0][0x198] ;  /* 0x0000660000047ab9 */ /* 0x000fe40000000a00 */
[----:B------:R-:W-:Y:S02]  /*00b0*/  UIADD3 UR6, UP0, UR4, 0xf0, URZ ;  /* 0x000000f004067890 */ /* 0x000fe4000ff1e03f */
[----:B------:R-:W-:Y:S02]  /*00c0*/  UIADD3 UR4, UP1, UR4, 0x1f0, URZ ;  /* 0x000001f004047890 */ /* 0x000fe4000ff3e03f */
[----:B------:R-:W-:Y:S02]  /*00d0*/  UIADD3.X UR7, URZ, UR5, URZ, UP0, !UPT ;  /* 0x000000053f077290 */ /* 0x000fe400087fe43f */
[----:B------:R-:W-:-:S07]  /*00e0*/  UIADD3.X UR5, URZ, UR5, URZ, UP1, !UPT ;  /* 0x000000053f057290 */ /* 0x000fce0008ffe43f */
[----:B------:R0:W-:Y:S02]  /*00f0*/  UTMACCTL.PF [UR6] ;  /* 0x00000000060079b9 */ /* 0x0001e40008040000 */
[----:B------:R0:W-:Y:S02]  /*0100*/  UTMACCTL.PF [UR4] ;  /* 0x00000000040079b9 */ /* 0x0001e40008040000 */
[----:B0-----:R-:W-:Y:S01]  /*0110*/  NOP ;  /* 0x0000000000007918 */ /* 0x001fe20000000000 */
.L_x_1:
[----:B------:R-:W-:Y:S05]  /*0120*/  BSYNC B0 ;  /* 0x0000000000007941 */ /* 0x000fea0003800000 */
.L_x_0:
[----:B------:R-:W0:Y:S02]  /*0130*/  SHFL.IDX PT, R2, R0, RZ, 0x1f ;  /* 0x00001fff00027589 */ /* 0x000e2400000e0000 */
[----:B0-----:R-:W-:-:S13]  /*0140*/  ISETP.NE.AND P0, PT, R2, RZ, PT ;  /* 0x000000ff0200720c */ /* 0x001fda0003f05270 */
[----:B------:R-:W-:Y:S05]  /*0150*/  @P0 BRA `(.L_x_2) ;  /* 0x0000000000f40947 */ /* 0x000fea0003800000 */
[----:B------:R-:W-:Y:S01]  /*0160*/  ELECT P0, URZ, PT ;  /* 0x00000000003f782f */ /* 0x000fe20003800000 */
[----:B------:R-:W-:-:S12]  /*0170*/  BSSY B0, `(.L_x_2) ;  /* 0x000003b000007945 */ /* 0x000fd80003800000 */
[----:B------:R-:W-:Y:S05]  /*0180*/  @!P0 BRA `(.L_x_3) ;  /* 0x0000000000e48947 */ /* 0x000fea0003800000 */
[----:B------:R-:W0:Y:S01]  /*0190*/  S2UR UR8, SR_CgaCtaId ;  /* 0x00000000000879c3 */ /* 0x000e220000008800 */
[----:B------:R-:W-:Y:S01]  /*01a0*/  UMOV UR4, 0x400 ;  /* 0x0000040000047882 */ /* 0x000fe20000000000 */
[----:B------:R-:W-:Y:S01]  /*01b0*/  UMOV UR5, 0x1 ;  /* 0x0000000100057882 */ /* 0x000fe20000000000 */
[----:B------:R-:W-:Y:S02]  /*01c0*/  UMOV UR6, 0x100 ;  /* 0x0000010000067882 */ /* 0x000fe40000000000 */
[----:B------:R-:W-:-:S04]  /*01d0*/  UIADD3 UR6, -UR6, 0x100000, URZ ;  /* 0x0010000006067890 */ /* 0x000fc8000fffe13f */
[----:B------:R-:W-:Y:S02]  /*01e0*/  USHF.L.U32 UR7, UR6, 0xb, URZ ;  /* 0x0000000b06077899 */ /* 0x000fe4000800063f */
[----:B------:R-:W-:Y:S02]  /*01f0*/  USHF.L.U32 UR6, UR6, 0x1, URZ ;  /* 0x0000000106067899 */ /* 0x000fe4000800063f */
[----:B0-----:R-:W-:Y:S02]  /*0200*/  ULEA UR8, UR8, UR4, 0x18 ;  /* 0x0000000408087291 */ /* 0x001fe4000f8ec03f */
[----:B------:R-:W-:-:S04]  /*0210*/  UIADD3 UR4, -UR5, 0x100000, URZ ;  /* 0x0010000005047890 */ /* 0x000fc8000fffe13f */
[----:B------:R-:W-:Y:S02]  /*0220*/  USHF.L.U32 UR5, UR4, 0xb, URZ ;  /* 0x0000000b04057899 */ /* 0x000fe4000800063f */
[----:B------:R-:W-:Y:S01]  /*0230*/  USHF.L.U32 UR4, UR4, 0x1, URZ ;  /* 0x0000000104047899 */ /* 0x000fe2000800063f */
[----:B------:R-:W0:Y:S11]  /*0240*/  FENCE.VIEW.ASYNC.S ;  /* 0x00000000000073c6 */ /* 0x000e360000000000 */
[----:B0-----:R0:W1:Y:S01]  /*0250*/  SYNCS.EXCH.64 URZ, [UR8], UR4 ;  /* 0x00000004083f75b2 */ /* 0x0010620008000100 */
[----:B------:R0:W2:Y:S01]  /*0260*/  SYNCS.EXCH.64 URZ, [UR8+0xb0], UR6 ;  /* 0x0000b006083f75b2 */ /* 0x0000a20008000100 */
[----:B------:R0:W3:Y:S01]  /*0270*/  SYNCS.EXCH.64 URZ, [UR8+0x8], UR4 ;  /* 0x00000804083f75b2 */ /* 0x0000e20008000100 */
[----:B------:R0:W4:Y:S01]  /*0280*/  SYNCS.EXCH.64 URZ, [UR8+0xb8], UR6 ;  /* 0x0000b806083f75b2 */ /* 0x0001220008000100 */
[----:B------:R0:W0:Y:S01]  /*0290*/  SYNCS.EXCH.64 URZ, [UR8+0x10], UR4 ;  /* 0x00001004083f75b2 */ /* 0x0000220008000100 */
        /* <DEDUP_REMOVED lines=39> */
[----:B-1234-:R-:W-:Y:S01]  /*0510*/  NOP ;  /* 0x0000000000007918 */ /* 0x01efe20000000000 */
.L_x_3:
[----:B0-----:R-:W-:Y:S05]  /*0520*/  BSYNC B0 ;  /* 0x0000000000007941 */ /* 0x001fea0003800000 */
.L_x_2:
[----:B------:R-:W0:Y:S01]  /*0530*/  SHFL.IDX PT, R0, R0, RZ, 0x1f ;  /* 0x00001fff00007589 */ /* 0x000e2200000e0000 */
[----:B------:R-:W-:Y:S01]  /*0540*/  ELECT P0, URZ, PT ;  /* 0x00000000003f782f */ /* 0x000fe20003800000 */
[----:B------:R-:W1:Y:S01]  /*0550*/  LDC R2, c[0x0][0x65c] ;  /* 0x00019700ff027b82 */ /* 0x000e620000000800 */
[----:B------:R-:W-:Y:S01]  /*0560*/  SHF.R.S32.HI R6, RZ, 0x1f, R5 ;  /* 0x0000001fff067819 */ /* 0x000fe20000011405 */
[----:B------:R-:W2:Y:S01]  /*0570*/  S2R R3, SR_CTAID.Y ;  /* 0x0000000000037919 */ /* 0x000ea20000002600 */
[----:B------:R-:W-:Y:S01]  /*0580*/  UMOV UR4, 0x20 ;  /* 0x0000002000047882 */ /* 0x000fe20000000000 */
[----:B------:R-:W-:Y:S01]  /*0590*/  ISETP.NE.AND P2, PT, R8, RZ, PT ;  /* 0x000000ff0800720c */ /* 0x000fe20003f45270 */
[----:B------:R-:W-:Y:S01]  /*05a0*/  NOP ;  /* 0x0000000000007918 */ /* 0x000fe20000000000 */
[----:B------:R-:W3:Y:S01]  /*05b0*/  S2R R4, SR_CTAID.X ;  /* 0x0000000000047919 */ /* 0x000ee20000002500 */
[----:B------:R-:W-:Y:S01]  /*05c0*/  LEA.HI R6, R6, R5, RZ, 0x2 ;  /* 0x0000000506067211 */ /* 0x000fe200078f10ff */
[----:B------:R-:W-:Y:S01]  /*05d0*/  NOP ;  /* 0x0000000000007918 */ /* 0x000fe20000000000 */
[----:B0-----:R-:W-:-:S02]  /*05e0*/  ISETP.NE.OR P0, PT, R0, RZ, !P0 ;  /* 0x000000ff0000720c */ /* 0x001fc40004705670 */
[----:B-1----:R-:W-:-:S04]  /*05f0*/  ISETP.NE.AND P3, PT, R2, 0x1, PT ;  /* 0x000000010200780c */ /* 0x002fc80003f65270 */
[----:B------:R-:W-:Y:S02]  /*0600*/  P2R R0, PR, RZ, 0x8 ;  /* 0x00000008ff007803 */ /* 0x000fe40000000000 */
[----:B------:R-:W-:-:S05]  /*0610*/  LOP3.LUT R0, R6, 0xfffffffc, RZ, 0xc0, !PT ;  /* 0xfffffffc06007812 */ /* 0x000fca00078ec0ff */
[----:B------:R-:W-:Y:S01]  /*0620*/  VOTEU.ALL UP0, P0 ;  /* 0x00000000003f7886 */ /* 0x000fe20000000000 */
[----:B------:R-:W-:Y:S01]  /*0630*/  IMAD.IADD R0, R5, 0x1, -R0 ;  /* 0x0000000105007824 */ /* 0x000fe200078e0a00 */
[----:B------:R-:W3:Y:S01]  /*0640*/  @P3 LDC R17, c[0x0][0x10] ;  /* 0x00000400ff113b82 */ /* 0x000ee20000000800 */
[----:B------:R-:W-:Y:S01]  /*0650*/  VOTEU.ALL UP1, P0 ;  /* 0x00000000003f7886 */ /* 0x000fe20000020000 */
[----:B--2---:R-:W-:Y:S01]  /*0660*/  @P3 IMAD.MOV.U32 R6, RZ, RZ, R3 ;  /* 0x000000ffff063224 */ /* 0x004fe200078e0003 */
[----:B------:R-:W-:Y:S01]  /*0670*/  @!UP0 UMOV UR6, 0x400 ;  /* 0x0000040000068882 */ /* 0x000fe20000000000 */
[----:B------:R-:W-:-:S04]  /*0680*/  @!UP0 UIADD3 UR4, -UR4, 0x100000, URZ ;  /* 0x0010000004048890 */ /* 0x000fc8000fffe13f */
[----:B------:R-:W-:Y:S02]  /*0690*/  @!UP0 USHF.L.U32 UR5, UR4, 0xb, URZ ;  /* 0x0000000b04058899 */ /* 0x000fe4000800063f */
[----:B------:R-:W-:Y:S01]  /*06a0*/  @!UP0 USHF.L.U32 UR4, UR4, 0x1, URZ ;  /* 0x0000000104048899 */ /* 0x000fe2000800063f */
[----:B------:R-:W-:Y:S02]  /*06b0*/  @P3 IMAD.MOV.U32 R7, RZ, RZ, RZ ;  /* 0x000000ffff073224 */ /* 0x000fe400078e00ff */
[----:B------:R-:W-:Y:S01]  /*06c0*/  IMAD.MOV.U32 R5, RZ, RZ, RZ ;  /* 0x000000ffff057224 */ /* 0x000fe200078e00ff */
[----:B------:R-:W0:Y:S01]  /*06d0*/  @!UP0 S2UR UR7, SR_CgaCtaId ;  /* 0x00000000000789c3 */ /* 0x000e220000008800 */
[----:B------:R-:W-:-:S07]  /*06e0*/  @P3 IMAD.MOV.U32 R11, RZ, RZ, RZ ;  /* 0x000000ffff0b3224 */ /* 0x000fce00078e00ff */
[----:B------:R-:W1:Y:S01]  /*06f0*/  @!P3 LDC R9, c[0x0][0xc] ;  /* 0x00000300ff09bb82 */ /* 0x000e620000000800 */
[----:B---3--:R-:W-:-:S04]  /*0700*/  @P3 IMAD.WIDE.U32 R16, R4, R17, R6 ;  /* 0x0000001104103225 */ /* 0x008fc800078e0006 */
[----:B------:R-:W-:Y:S01]  /*0710*/  @P3 IMAD.IADD R17, R17, 0x1, R11 ;  /* 0x0000000111113824 */ /* 0x000fe200078e020b */
[----:B0-----:R-:W-:Y:S01]  /*0720*/  @!UP0 ULEA UR6, UR7, UR6, 0x18 ;  /* 0x0000000607068291 */ /* 0x001fe2000f8ec03f */
[----:B------:R-:W-:Y:S01]  /*0730*/  VOTEU.ALL UP0, P0 ;  /* 0x00000000003f7886 */ /* 0x000fe20000000000 */
[----:B------:R-:W-:-:S04]  /*0740*/  ISETP.NE.AND P0, PT, R0, 0x3, PT ;  /* 0x000000030000780c */ /* 0x000fc80003f05270 */
[----:B------:R-:W-:Y:S01]  /*0750*/  ISETP.EQ.OR P0, PT, R0, RZ, !P0 ;  /* 0x000000ff0000720c */ /* 0x000fe20004702670 */
[----:B-1----:R-:W-:-:S03]  /*0760*/  @!P3 IMAD.WIDE.U32 R6, R9, R3, R4 ;  /* 0x000000030906b225 */ /* 0x002fc600078e0004 */
[C---:B------:R-:W-:Y:S01]  /*0770*/  ISETP.EQ.AND P0, PT, R8.reuse, RZ, P0 ;  /* 0x000000ff0800720c */ /* 0x040fe20000702270 */
[----:B------:R-:W-:Y:S01]  /*0780*/  VIADD R8, R8, 0xffffffff ;  /* 0xffffffff08087836 */ /* 0x000fe20000000000 */
[----:B------:R-:W0:Y:S02]  /*0790*/  FENCE.VIEW.ASYNC.S ;  /* 0x00000000000073c6 */ /* 0x000e240000000000 */
[----:B0-----:R0:W1:Y:S01]  /*07a0*/  @!UP0 SYNCS.EXCH.64 URZ, [UR6+0x170], UR4 ;  /* 0x00017004063f85b2 */ /* 0x0010620008000100 */
[----:B------:R-:W-:Y:S01]  /*07b0*/  @!P3 IMAD.MOV.U32 R16, RZ, RZ, R6 ;  /* 0x000000ffff10b224 */ /* 0x000fe200078e0006 */
[----:B------:R-:W-:Y:S01]  /*07c0*/  SEL R19, RZ, 0x1, !P0 ;  /* 0x00000001ff137807 */ /* 0x000fe20004000000 */
[----:B------:R-:W-:Y:S01]  /*07d0*/  @!P3 IMAD.MOV.U32 R17, RZ, RZ, R7 ;  /* 0x000000ffff11b224 */ /* 0x000fe200078e0007 */
[----:B------:R-:W-:-:S04]  /*07e0*/  ISETP.GE.U32.AND P1, PT, R8, 0x2, PT ;  /* 0x000000020800780c */ /* 0x000fc80003f26070 */
[----:B------:R-:W-:Y:S01]  /*07f0*/  SEL R19, R19, 0x2, P1 ;  /* 0x0000000213137807 */ /* 0x000fe20000800000 */
[----:B------:R0:W1:Y:S01]  /*0800*/  @!UP1 SYNCS.EXCH.64 URZ, [UR6+0x178], UR4 ;  /* 0x00017804063f95b2 */ /* 0x0000620008000100 */
[----:B------:R-:W-:Y:S01]  /*0810*/  NOP ;  /* 0x0000000000007918 */ /* 0x000fe20000000000 */
[----:B-1----:R-:W-:Y:S06]  /*0820*/  BAR.SYNC.DEFER_BLOCKING 0x0 ;  /* 0x0000000000007b1d */ /* 0x002fec0000010000 */
[----:B------:R-:W-:Y:S05]  /*0830*/  @!P2 BRA `(.L_x_4) ;  /* 0x0000007c00fca947 */ /* 0x000fea0003800000 */
[----:B------:R-:W-:-:S13]  /*0840*/  ISETP.GT.U32.AND P0, PT, R8, 0x1, PT ;  /* 0x000000010800780c */ /* 0x000fda0003f04070 */
[----:B0-----:R-:W-:Y:S05]  /*0850*/  @P0 EXIT ;  /* 0x000000000000094d */ /* 0x001fea0003800000 */
[----:B------:R-:W-:Y:S01]  /*0860*/  ULDC.64 UR4, c[0x0][0x650] ;  /* 0x0001940000047ab9 */ /* 0x000fe20000000a00 */
[----:B------:R-:W-:Y:S01]  /*0870*/  PRMT R0, RZ, 0x7610, R0 ;  /* 0x00007610ff007816 */ /* 0x000fe20000000000 */
[----:B------:R-:W-:Y:S01]  /*0880*/  IMAD.MOV.U32 R23, RZ, RZ, -0x1 ;  /* 0xffffffffff177424 */ /* 0x000fe200078e00ff */
[----:B------:R-:W-:Y:S01]  /*0890*/  ISETP.GE.U32.AND P0, PT, R16, UR4, PT ;  /* 0x0000000410007c0c */ /* 0x000fe2000bf06070 */
[----:B------:R-:W-:Y:S02]  /*08a0*/  IMAD.MOV.U32 R152, RZ, RZ, -0x1 ;  /* 0xffffffffff987424 */ /* 0x000fe400078e00ff */
[----:B------:R-:W-:Y:S01]  /*08b0*/  IMAD.MOV.U32 R22, RZ, RZ, -0x1 ;  /* 0xffffffffff167424 */ /* 0x000fe200078e00ff */
[----:B------:R-:W-:-:S13]  /*08c0*/  ISETP.GE.U32.AND.EX P0, PT, R17, UR5, PT, P0 ;  /* 0x0000000511007c0c */ /* 0x000fda000bf06100 */
[----:B------:R-:W-:Y:S05]  /*08d0*/  @P0 BRA `(.L_x_5) ;  /* 0x0000000400580947 */ /* 0x000fea0003800000 */
[----:B------:R-:W0:Y:S01]  /*08e0*/  LDC.64 R14, c[0x0][0x628] ;  /* 0x00018a00ff0e7b82 */ /* 0x000e220000000a00 */
[----:B------:R-:W-:Y:S02]  /*08f0*/  IMAD.MOV.U32 R6, RZ, RZ, R16 ;  /* 0x000000ffff067224 */ /* 0x000fe400078e0010 */
[----:B------:R-:W-:-:S05]  /*0900*/  IMAD.MOV.U32 R7, RZ, RZ, R17 ;  /* 0x000000ffff077224 */ /* 0x000fca00078e0011 */
[----:B------:R-:W1:Y:S08]  /*0910*/  LDC R0, c[0x0][0x630] ;  /* 0x00018c00ff007b82 */ /* 0x000e700000000800 */
[----:B------:R-:W2:Y:S01]  /*0920*/  LDC.64 R20, c[0x0][0x620] ;  /* 0x00018800ff147b82 */ /* 0x000ea20000000a00 */
[----:B0-----:R-:W-:-:S04]  /*0930*/  ISETP.NE.U32.AND P0, PT, R14, RZ, PT ;  /* 0x000000ff0e00720c */ /* 0x001fc80003f05070 */
[----:B------:R-:W-:-:S13]  /*0940*/  ISETP.NE.AND.EX P0, PT, R15, RZ, PT, P0 ;  /* 0x000000ff0f00720c */ /* 0x000fda0003f05300 */
[----:B-12---:R-:W-:Y:S05]  /*0950*/  @!P0 BRA `(.L_x_6) ;  /* 0x0000000000288947 */ /* 0x006fea0003800000 */
[----:B------:R-:W0:Y:S02]  /*0960*/  LDC R11, c[0x0][0x634] ;  /* 0x00018d00ff0b7b82 */ /* 0x000e240000000800 */
[----:B0-----:R-:W-:-:S05]  /*0970*/  IADD3 R11, P0, R16, R11, RZ ;  /* 0x0000000b100b7210 */ /* 0x001fca0007f1e0ff */
[----:B------:R-:W-:-:S04]  /*0980*/  IMAD.X R13, RZ, RZ, R17, P0 ;  /* 0x000000ffff0d7224 */ /* 0x000fc800000e0611 */
[----:B------:R-:W-:-:S04]  /*0990*/  IMAD.WIDE.U32 R6, R13, R14, RZ ;  /* 0x0000000e0d067225 */ /* 0x000fc800078e00ff */
[----:B------:R-:W-:-:S04]  /*09a0*/  IMAD.WIDE.U32 R8, P0, R11, R15, R6 ;  /* 0x0000000f0b087225 */ /* 0x000fc80007800006 */
[----:B------:R-:W-:-:S04]  /*09b0*/  IMAD.WIDE.U32 R6, R11, R14, RZ ;  /* 0x0000000e0b067225 */ /* 0x000fc800078e00ff */
[----:B------:R-:W-:Y:S01]  /*09c0*/  IMAD.X R11, RZ, RZ, RZ, P0 ;  /* 0x000000ffff0b7224 */ /* 0x000fe200000e06ff */
[----:B------:R-:W-:Y:S01]  /*09d0*/  IADD3 RZ, P0, R7, R8, RZ ;  /* 0x0000000807ff7210 */ /* 0x000fe20007f1e0ff */
[----:B------:R-:W-:-:S04]  /*09e0*/  IMAD.MOV.U32 R10, RZ, RZ, R9 ;  /* 0x000000ffff0a7224 */ /* 0x000fc800078e0009 */
[----:B------:R-:W-:-:S08]  /*09f0*/  IMAD.WIDE.U32.X R6, R13, R15, R10, P0 ;  /* 0x0000000f0d067225 */ /* 0x000fd000000e040a */
.L_x_6:
[-CC-:B------:R-:W-:Y:S01]  /*0a00*/  SHF.R.U64 R25, R6, R0.reuse, R7.reuse ;  /* 0x0000000006197219 */ /* 0x180fe20000001207 */
[----:B------:R-:W0:Y:S01]  /*0a10*/  LDC R10, c[0x0][0x618] ;  /* 0x00018600ff0a7b82 */ /* 0x000e220000000800 */
[----:B------:R-:W-:Y:S01]  /*0a20*/  SHF.R.U32.HI R5, RZ, R0, R7 ;  /* 0x00000000ff057219 */ /* 0x000fe20000011607 */
[----:B------:R-:W-:Y:S01]  /*0a30*/  ULDC UR4, c[0x0][0x150] ;  /* 0x0000540000047ab9 */ /* 0x000fe20000000800 */
[----:B------:R-:W-:Y:S02]  /*0a40*/  IADD3 R9, P0, RZ, -R25, RZ ;  /* 0x80000019ff097210 */ /* 0x000fe40007f1e0ff */
[----:B------:R-:W-:-:S03]  /*0a50*/  I2FP.F32.U32 R0, R4 ;  /* 0x0000000400007245 */ /* 0x000fc60000201000 */
[----:B------:R-:W1:Y:S01]  /*0a60*/  LDC.64 R26, c[0x0][0x640] ;  /* 0x00019000ff1a7b82 */ /* 0x000e620000000a00 */
[----:B------:R-:W-:Y:S02]  /*0a70*/  IMAD.X R11, RZ, RZ, ~R5, P0 ;  /* 0x000000ffff0b7224 */ /* 0x000fe400000e0e05 */
[----:B------:R-:W-:Y:S01]  /*0a80*/  FMUL R0, R0, UR4 ;  /* 0x0000000400007c20 */ /* 0x000fe20008400000 */
[----:B------:R-:W-:Y:S01]  /*0a90*/  IMAD.WIDE.U32 R6, R9, R20, R16 ;  /* 0x0000001409067225 */ /* 0x000fe200078e0010 */
[----:B------:R-:W-:-:S03]  /*0aa0*/  ULDC UR4, c[0x0][0x154] ;  /* 0x0000550000047ab9 */ /* 0x000fc60000000800 */
[----:B------:R-:W-:Y:S01]  /*0ab0*/  IMAD R8, R11, R20, RZ ;  /* 0x000000140b087224 */ /* 0x000fe200078e02ff */
[----:B------:R-:W2:Y:S01]  /*0ac0*/  LDC R5, c[0x0][0x144] ;  /* 0x00005100ff057b82 */ /* 0x000ea20000000800 */
[----:B------:R-:W3:Y:S02]  /*0ad0*/  F2I.U32.TRUNC.NTZ R0, R0 ;  /* 0x0000000000007305 */ /* 0x000ee4000020f000 */
[----:B------:R-:W-:-:S04]  /*0ae0*/  IMAD R9, R9, R21, R8 ;  /* 0x0000001509097224 */ /* 0x000fc800078e0208 */
[----:B------:R-:W-:Y:S01]  /*0af0*/  IMAD.IADD R7, R7, 0x1, R9 ;  /* 0x0000000107077824 */ /* 0x000fe200078e0209 */
[----:B------:R-:W4:Y:S01]  /*0b00*/  LDC R12, c[0x0][0x608] ;  /* 0x00018200ff0c7b82 */ /* 0x000f220000000800 */
[----:B------:R-:W-:-:S03]  /*0b10*/  IMAD.MOV.U32 R9, RZ, RZ, -0x1 ;  /* 0xffffffffff097424 */ /* 0x000fc600078e00ff */
[-CC-:B0-----:R-:W-:Y:S02]  /*0b20*/  SHF.R.U64 R20, R6, R10.reuse, R7.reuse ;  /* 0x0000000a06147219 */ /* 0x181fe40000001207 */
[----:B------:R-:W-:Y:S02]  /*0b30*/  I2FP.F32.U32 R6, R3 ;  /* 0x0000000300067245 */ /* 0x000fe40000201000 */
[----:B------:R-:W0:Y:S01]  /*0b40*/  LDC R24, c[0x0][0x658] ;  /* 0x00019600ff187b82 */ /* 0x000e220000000800 */
[----:B-1----:R-:W-:Y:S01]  /*0b50*/  ISETP.NE.U32.AND P0, PT, R26, RZ, PT ;  /* 0x000000ff1a00720c */ /* 0x002fe20003f05070 */
[----:B---3--:R-:W-:Y:S01]  /*0b60*/  IMAD.MOV R8, RZ, RZ, -R0 ;  /* 0x000000ffff087224 */ /* 0x008fe200078e0a00 */
[----:B------:R-:W-:Y:S01]  /*0b70*/  SHF.R.U32.HI R7, RZ, R10, R7 ;  /* 0x0000000aff077219 */ /* 0x000fe20000011607 */
[----:B------:R-:W-:Y:S01]  /*0b80*/  FMUL R6, R6, UR4 ;  /* 0x0000000406067c20 */ /* 0x000fe20008400000 */
[----:B------:R-:W-:-:S03]  /*0b90*/  ISETP.NE.AND.EX P0, PT, R27, RZ, PT, P0 ;  /* 0x000000ff1b00720c */ /* 0x000fc60003f05300 */
[----:B------:R-:W1:Y:S01]  /*0ba0*/  LDC R14, c[0x0][0x148] ;  /* 0x00005200ff0e7b82 */ /* 0x000e620000000800 */
[----:B--2---:R-:W-:-:S07]  /*0bb0*/  IMAD R0, R5, R8, R4 ;  /* 0x0000000805007224 */ /* 0x004fce00078e0204 */
[----:B------:R-:W2:Y:S01]  /*0bc0*/  LDC R22, c[0x0][0x600] ;  /* 0x00018000ff167b82 */ /* 0x000ea20000000800 */
[-CC-:B----4-:R-:W-:Y:S02]  /*0bd0*/  SHF.R.U64 R28, R20, R12.reuse, R7.reuse ;  /* 0x0000000c141c7219 */ /* 0x190fe40000001207 */
[----:B------:R-:W-:Y:S01]  /*0be0*/  SHF.R.U32.HI R5, RZ, R12, R7 ;  /* 0x0000000cff057219 */ /* 0x000fe20000011607 */
[----:B------:R-:W-:Y:S01]  /*0bf0*/  IMAD.MOV.U32 R7, RZ, RZ, 0x1 ;  /* 0x00000001ff077424 */ /* 0x000fe200078e00ff */
[----:B------:R3:W4:Y:S03]  /*0c00*/  F2I.U32.TRUNC.NTZ R12, R6 ;  /* 0x00000006000c7305 */ /* 0x000726000020f000 */
[----:B------:R-:W1:Y:S01]  /*0c10*/  LDC R15, c[0x0][0x648] ;  /* 0x00019200ff0f7b82 */ /* 0x000e620000000800 */
[-C--:B0-----:R-:W-:Y:S02]  /*0c20*/  SHF.L.U32 R4, R9, R24.reuse, RZ ;  /* 0x0000001809047219 */ /* 0x081fe400000006ff */
[----:B------:R-:W-:-:S02]  /*0c30*/  SHF.R.U64 R30, R28, R24, R5 ;  /* 0x000000181c1e7219 */ /* 0x000fc40000001205 */
[----:B------:R-:W-:Y:S02]  /*0c40*/  LOP3.LUT R11, RZ, R4, RZ, 0x33, !PT ;  /* 0x00000004ff0b7212 */ /* 0x000fe400078e33ff */
[-C--:B------:R-:W-:Y:S01]  /*0c50*/  SHF.R.U32.HI R5, RZ, R24.reuse, R5 ;  /* 0x00000018ff057219 */ /* 0x080fe20000011605 */
[----:B------:R-:W0:Y:S01]  /*0c60*/  LDC R21, c[0x0][0x638] ;  /* 0x00018e00ff157b82 */ /* 0x000e220000000800 */
[----:B------:R-:W-:Y:S01]  /*0c70*/  SHF.L.U32 R10, R7, R24, RZ ;  /* 0x00000018070a7219 */ /* 0x000fe200000006ff */
[----:B------:R-:W-:-:S06]  /*0c80*/  IMAD.MOV.U32 R4, RZ, RZ, R30 ;  /* 0x000000ffff047224 */ /* 0x000fcc00078e001e */
[----:B------:R-:W0:Y:S01]  /*0c90*/  LDC R23, c[0x0][0x610] ;  /* 0x00018400ff177b82 */ /* 0x000e220000000800 */
[----:B---34-:R-:W-:Y:S05]  /*0ca0*/  @!P0 BRA `(.L_x_7) ;  /* 0x0000000000288947 */ /* 0x018fea0003800000 */
[----:B------:R-:W3:Y:S02]  /*0cb0*/  LDC R9, c[0x0][0x64c] ;  /* 0x00019300ff097b82 */ /* 0x000ee40000000800 */
[----:B---3--:R-:W-:-:S05]  /*0cc0*/  IADD3 R9, P0, R30, R9, RZ ;  /* 0x000000091e097210 */ /* 0x008fca0007f1e0ff */
        /* <DEDUP_REMOVED lines=8> */
.L_x_7:
[----:B-1----:R-:W-:Y:S01]  /*0d50*/  SHF.R.U64 R4, R4, R15, R5 ;  /* 0x0000000f04047219 */ /* 0x002fe20000001205 */
[----:B--2---:R-:W-:Y:S01]  /*0d60*/  VIADD R5, R22, 0xffffffff ;  /* 0xffffffff16057836 */ /* 0x004fe20000000000 */
[----:B------:R-:W-:Y:S01]  /*0d70*/  LOP3.LUT R11, R28, R11, RZ, 0xc0, !PT ;  /* 0x0000000b1c0b7212 */ /* 0x000fe200078ec0ff */
[----:B------:R-:W-:Y:S02]  /*0d80*/  IMAD.MOV R12, RZ, RZ, -R12 ;  /* 0x000000ffff0c7224 */ /* 0x000fe400078e0a0c */
[----:B------:R-:W-:Y:S02]  /*0d90*/  IMAD.MOV R6, RZ, RZ, -R4 ;  /* 0x000000ffff067224 */ /* 0x000fe400078e0a04 */
[----:B------:R-:W-:Y:S01]  /*0da0*/  IMAD R11, R10, R4, R11 ;  /* 0x000000040a0b7224 */ /* 0x000fe200078e020b */
[----:B------:R-:W-:Y:S01]  /*0db0*/  LOP3.LUT R4, R20, R5, RZ, 0xc0, !PT ;  /* 0x0000000514047212 */ /* 0x000fe200078ec0ff */
[----:B------:R-:W-:Y:S02]  /*0dc0*/  @P3 IMAD R0, R14, R12, R3 ;  /* 0x0000000c0e003224 */ /* 0x000fe400078e0203 */
[----:B0-----:R-:W-:-:S02]  /*0dd0*/  IMAD R3, R6, R21, R30 ;  /* 0x0000001506037224 */ /* 0x001fc400078e021e */
[----:B------:R-:W-:Y:S02]  /*0de0*/  IMAD R23, R11, R23, R0 ;  /* 0x000000170b177224 */ /* 0x000fe400078e0200 */
[----:B------:R-:W-:Y:S02]  /*0df0*/  IMAD R4, R3, R22, R4 ;  /* 0x0000001603047224 */ /* 0x000fe400078e0204 */
[----:B------:R-:W-:Y:S02]  /*0e00*/  IMAD.MOV.U32 R0, RZ, RZ, 0x1 ;  /* 0x00000001ff007424 */ /* 0x000fe400078e00ff */
[----:B------:R-:W-:Y:S01]  /*0e10*/  IMAD.MOV.U32 R22, RZ, RZ, R25 ;  /* 0x000000ffff167224 */ /* 0x000fe200078e0019 */
[----:B------:R-:W-:Y:S02]  /*0e20*/  SEL R152, R4, R23, !P3 ;  /* 0x0000001704987207 */ /* 0x000fe40005800000 */
[----:B------:R-:W-:-:S07]  /*0e30*/  SEL R23, R23, R4, !P3 ;  /* 0x0000000417177207 */ /* 0x000fce0005800000 */
.L_x_5:
[----:B------:R-:W-:-:S08]  /*0e40*/  NOP ;  /* 0x0000000000007918 */ /* 0x000fd00000000000 */
[----:B------:R-:W0:Y:S02]  /*0e50*/  USETMAXREG.TRY_ALLOC.CTAPOOL UP0, 0xe8 ;  /* 0x000000e8000079c8 */ /* 0x000e240008000600 */
[----:B0-----:R-:W-:-:S13]  /*0e60*/  PLOP3.LUT P0, PT, PT, PT, UP0, 0x80, 0x0 ;  /* 0x000000000000781c */ /* 0x001fda0003f0f008 */
[----:B------:R-:W-:Y:S05]  /*0e70*/  @!P0 BRA `(.L_x_5) ;  /* 0xfffffffc00f08947 */ /* 0x000fea000383ffff */
[----:B------:R-:W-:Y:S01]  /*0e80*/  ULDC.64 UR4, c[0x0][0x598] ;  /* 0x0001660000047ab9 */ /* 0x000fe20000000a00 */
[----:B------:R-:W-:Y:S01]  /*0e90*/  ULDC.64 UR36, c[0x0][0x208] ;  /* 0x0000820000247ab9 */ /* 0x000fe20000000a00 */
[----:B------:R-:W-:-:S04]  /*0ea0*/  ISETP.NE.U32.AND P0, PT, RZ, UR4, PT ;  /* 0x00000004ff007c0c */ /* 0x000fc8000bf05070 */
[----:B------:R-:W-:-:S13]  /*0eb0*/  ISETP.NE.AND.EX P0, PT, RZ, UR5, PT, P0 ;  /* 0x00000005ff007c0c */ /* 0x000fda000bf05300 */
[----:B------:R-:W-:Y:S05]  /*0ec0*/  @!P0 BRA `(.L_x_8) ;  /* 0x00000000001c8947 */ /* 0x000fea0003800000 */
[----:B------:R-:W0:Y:S02]  /*0ed0*/  LDC.64 R4, c[0x0][0x598] ;  /* 0x00016600ff047b82 */ /* 0x000e240000000a00 */
[----:B0-----:R-:W2:Y:S02]  /*0ee0*/  LDG.E.64 R4, desc[UR36][R4.64] ;  /* 0x0000002404047981 */ /* 0x001ea4000c1e1b00 */
[----:B--2---:R-:W-:-:S04]  /*0ef0*/  ISETP.NE.U32.AND P0, PT, R4, RZ, PT ;  /* 0x000000ff0400720c */ /* 0x004fc80003f05070 */
[----:B------:R-:W-:-:S13]  /*0f00*/  ISETP.NE.AND.EX P0, PT, R5, RZ, PT, P0 ;  /* 0x000000ff0500720c */ /* 0x000fda0003f05300 */
[----:B------:R-:W-:Y:S05]  /*0f10*/  @!P0 BRA `(.L_x_8) ;  /* 0x0000000000088947 */ /* 0x000fea0003800000 */
[----:B------:R0:W5:Y:S01]  /*0f20*/  LD.E R153, desc[UR36][R4.64] ;  /* 0x0000002404997980 */ /* 0x000162000c101900 */
[----:B------:R-:W-:Y:S05]  /*0f30*/  BRA `(.L_x_9) ;  /* 0x0000000000247947 */ /* 0x000fea0003800000 */
.L_x_8:
[----:B------:R-:W-:Y:S02]  /*0f40*/  ULDC.64 UR4, c[0x0][0x588] ;  /* 0x0001620000047ab9 */ /* 0x000fe40000000a00 */
[----:B------:R-:W-:-:S04]  /*0f50*/  ISETP.NE.U32.AND P0, PT, RZ, UR4, PT ;  /* 0x00000004ff007c0c */ /* 0x000fc8000bf05070 */
[----:B------:R-:W-:-:S13]  /*0f60*/  ISETP.NE.AND.EX P0, PT, RZ, UR5, PT, P0 ;  /* 0x00000005ff007c0c */ /* 0x000fda000bf05300 */
[----:B------:R-:W-:Y:S05]  /*0f70*/  @!P0 BRA `(.L_x_10) ;  /* 0x00000000000c8947 */ /* 0x000fea0003800000 */
[----:B------:R-:W0:Y:S02]  /*0f80*/  LDC.64 R4, c[0x0][0x588] ;  /* 0x00016200ff047b82 */ /* 0x000e240000000a00 */
[----:B0-----:R1:W5:Y:S01]  /*0f90*/  LDG.E R153, desc[UR36][R4.64] ;  /* 0x0000002404997981 */ /* 0x001362000c1e1900 */
[----:B------:R-:W-:Y:S05]  /*0fa0*/  BRA `(.L_x_9) ;  /* 0x0000000000087947 */ /* 0x000fea0003800000 */
.L_x_10:
[----:B------:R-:W-:Y:S02]  /*0fb0*/  ULDC UR4, c[0x0][0x580] ;  /* 0x0001600000047ab9 */ /* 0x000fe40000000800 */
[----:B------:R-:W-:-:S07]  /*0fc0*/  IMAD.U32 R153, RZ, RZ, UR4 ;  /* 0x00000004ff997e24 */ /* 0x000fce000f8e00ff */
.L_x_9:
[----:B------:R-:W-:Y:S02]  /*0fd0*/  ULDC.64 UR4, c[0x0][0x5a0] ;  /* 0x0001680000047ab9 */ /* 0x000fe40000000a00 */
[----:B------:R-:W-:-:S04]  /*0fe0*/  ISETP.NE.U32.AND P0, PT, RZ, UR4, PT ;  /* 0x00000004ff007c0c */ /* 0x000fc8000bf05070 */
[----:B------:R-:W-:-:S13]  /*0ff0*/  ISETP.NE.AND.EX P0, PT, RZ, UR5, PT, P0 ;  /* 0x00000005ff007c0c */ /* 0x000fda000bf05300 */
[----:B------:R-:W-:Y:S05]  /*1000*/  @!P0 BRA `(.L_x_11) ;  /* 0x00000000001c8947 */ /* 0x000fea0003800000 */
[----:B01----:R-:W0:Y:S02]  /*1010*/  LDC.64 R4, c[0x0][0x5a0] ;  /* 0x00016800ff047b82 */ /* 0x003e240000000a00 */
[----:B0-----:R-:W2:Y:S02]  /*1020*/  LDG.E.64 R4, desc[UR36][R4.64] ;  /* 0x0000002404047981 */ /* 0x001ea4000c1e1b00 */
[----:B--2---:R-:W-:-:S04]  /*1030*/  ISETP.NE.U32.AND P0, PT, R4, RZ, PT ;  /* 0x000000ff0400720c */ /* 0x004fc80003f05070 */
[----:B------:R-:W-:-:S13]  /*1040*/  ISETP.NE.AND.EX P0, PT, R5, RZ, PT, P0 ;  /* 0x000000ff0500720c */ /* 0x000fda0003f05300 */
[----:B------:R-:W-:Y:S05]  /*1050*/  @!P0 BRA `(.L_x_11) ;  /* 0x0000000000088947 */ /* 0x000fea0003800000 */
[----:B------:R0:W5:Y:S01]  /*1060*/  LD.E R154, desc[UR36][R4.64] ;  /* 0x00000024049a7980 */ /* 0x000162000c101900 */
[----:B------:R-:W-:Y:S05]  /*1070*/  BRA `(.L_x_12) ;  /* 0x0000000000247947 */ /* 0x000fea0003800000 */
.L_x_11:
[----:B------:R-:W-:Y:S02]  /*1080*/  ULDC.64 UR4, c[0x0][0x590] ;  /* 0x0001640000047ab9 */ /* 0x000fe40000000a00 */
[----:B------:R-:W-:-:S04]  /*1090*/  ISETP.NE.U32.AND P0, PT, RZ, UR4, PT ;  /* 0x00000004ff007c0c */ /* 0x000fc8000bf05070 */
[----:B------:R-:W-:-:S13]  /*10a0*/  ISETP.NE.AND.EX P0, PT, RZ, UR5, PT, P0 ;  /* 0x00000005ff007c0c */ /* 0x000fda000bf05300 */
[----:B------:R-:W-:Y:S05]  /*10b0*/  @!P0 BRA `(.L_x_13) ;  /* 0x00000000000c8947 */ /* 0x000fea0003800000 */
[----:B------:R-:W2:Y:S02]  /*10c0*/  LDC.64 R154, c[0x0][0x590] ;  /* 0x00016400ff9a7b82 */ /* 0x000ea40000000a00 */
[----:B--2---:R2:W5:Y:S01]  /*10d0*/  LDG.E R154, desc[UR36][R154.64] ;  /* 0x000000249a9a7981 */ /* 0x004562000c1e1900 */
[----:B------:R-:W-:Y:S05]  /*10e0*/  BRA `(.L_x_12) ;  /* 0x0000000000087947 */ /* 0x000fea0003800000 */
.L_x_13:
[----:B------:R-:W-:Y:S02]  /*10f0*/  ULDC UR4, c[0x0][0x584] ;  /* 0x0001610000047ab9 */ /* 0x000fe40000000800 */
[----:B------:R-:W-:-:S07]  /*1100*/  IMAD.U32 R154, RZ, RZ, UR4 ;  /* 0x00000004ff9a7e24 */ /* 0x000fce000f8e00ff */
.L_x_12:
[----:B------:R-:W-:-:S13]  /*1110*/  LOP3.LUT P0, RZ, R0, 0xff, RZ, 0xc0, !PT ;  /* 0x000000ff00ff7812 */ /* 0x000fda000780c0ff */
[----:B------:R-:W-:Y:S05]  /*1120*/  @!P0 EXIT ;  /* 0x000000000000894d */ /* 0x000fea0003800000 */
[----:B------:R-:W-:Y:S01]  /*1130*/  ULDC UR4, c[0x0][0x28c] ;  /* 0x0000a30000047ab9 */ /* 0x000fe20000000800 */
[----:B------:R-:W-:Y:S01]  /*1140*/  UMOV UR38, URZ ;  /* 0x0000003f00267c82 */ /* 0x000fe20008000000 */
[----:B------:R-:W-:Y:S01]  /*1150*/  UIADD3 UR4, UR4, 0x1f, URZ ;  /* 0x0000001f04047890 */ /* 0x000fe2000fffe03f */
[----:B------:R-:W-:-:S03]  /*1160*/  UMOV UR39, URZ ;  /* 0x0000003f00277c82 */ /* 0x000fc60008000000 */
[----:B------:R-:W-:-:S04]  /*1170*/  USHF.R.S32.HI UR5, URZ, 0x1f, UR4 ;  /* 0x0000001f3f057899 */ /* 0x000fc80008011404 */
[----:B------:R-:W-:-:S04]  /*1180*/  ULEA.HI UR5, UR5, UR4, URZ, 0x5 ;  /* 0x0000000405057291 */ /* 0x000fc8000f8f283f */
[----:B------:R-:W-:-:S12]  /*1190*/  USHF.R.S32.HI UR40, URZ, 0x5, UR5 ;  /* 0x000000053f287899 */ /* 0x000fd80008011405 */
.L_x_291:
[----:B------:R-:W-:Y:S01]  /*11a0*/  LOP3.LUT R0, R18, 0x80, RZ, 0xc0, !PT ;  /* 0x0000008012007812 */ /* 0x000fe200078ec0ff */
[----:B---3--:R-:W3:Y:S01]  /*11b0*/  S2UR UR7, SR_CgaCtaId ;  /* 0x00000000000779c3 */ /* 0x008ee20000008800 */
[----:B------:R-:W-:Y:S02]  /*11c0*/  UMOV UR6, 0x400 ;  /* 0x0000040000067882 */ /* 0x000fe40000000000 */
[----:B------:R-:W-:-:S06]  /*11d0*/  SHF.R.U32.HI R0, RZ, 0x7, R0 ;  /* 0x00000007ff007819 */ /* 0x000fcc0000011600 */
[----:B----4-:R-:W4:Y:S01]  /*11e0*/  SHFL.IDX PT, R0, R0, RZ, 0x1f ;  /* 0x00001fff00007589 */ /* 0x010f2200000e0000 */
[----:B---3--:R-:W-:Y:S01]  /*11f0*/  ULEA UR6, UR7, UR6, 0x18 ;  /* 0x0000000607067291 */ /* 0x008fe2000f8ec03f */
[----:B----4-:R-:W-:-:S13]  /*1200*/  R2UR UR4, R0 ;  /* 0x00000000000472ca */ /* 0x010fda00000e0000 */
[----:B------:R-:W-:-:S04]  /*1210*/  ULEA.HI UR5, UR4, UR4, URZ, 0x1 ;  /* 0x0000000404057291 */ /* 0x000fc8000f8f083f */
[----:B------:R-:W-:-:S04]  /*1220*/  ULOP3.LUT UR5, UR5, 0x1ffffe, URZ, 0xc0, !UPT ;  /* 0x001ffffe05057892 */ /* 0x000fc8000f8ec03f */
[----:B------:R-:W-:-:S03]  /*1230*/  UIADD3 UR5, UR4, -UR5, URZ ;  /* 0x8000000504057290 */ /* 0x000fc6000fffe03f */
[----:B------:R-:W-:Y:S01]  /*1240*/  ULDC UR4, c[0x0][0x28c] ;  /* 0x0000a30000047ab9 */ /* 0x000fe20000000800 */
[----:B------:R-:W-:Y:S01]  /*1250*/  ULEA UR5, UR5, UR6, 0xb ;  /* 0x0000000605057291 */ /* 0x000fe2000f8e583f */
[----:B------:R-:W-:-:S03]  /*1260*/  ISETP.LT.AND P0, PT, RZ, UR4, PT ;  /* 0x00000004ff007c0c */ /* 0x000fc6000bf01270 */
[----:B------:R-:W-:-:S04]  /*1270*/  UIADD3 UR5, UR5, 0x280, URZ ;  /* 0x0000028005057890 */ /* 0x000fc8000fffe03f */
[----:B------:R-:W-:-:S04]  /*1280*/  USHF.R.U32.HI UR5, URZ, 0x4, UR5 ;  /* 0x000000043f057899 */ /* 0x000fc80008011605 */
[----:B------:R-:W-:-:S04]  /*1290*/  ULOP3.LUT UR5, UR5, 0x3fff, URZ, 0xc0, !UPT ;  /* 0x00003fff05057892 */ /* 0x000fc8000f8ec03f */
[----:B------:R-:W-:Y:S01]  /*12a0*/  ULOP3.LUT UR41, UR5, 0x10000, URZ, 0xfc, !UPT ;  /* 0x0001000005297892 */ /* 0x000fe2000f8efc3f */
[----:B-1----:R-:W-:Y:S11]  /*12b0*/  @P0 BRA `(.L_x_14) ;  /* 0x0000000000400947 */ /* 0x002ff60003800000 */
[----:B------:R-:W-:Y:S01]  /*12c0*/  MOV R0, 0x0 ;  /* 0x0000000000007802 */ /* 0x000fe20000000f00 */
[----:B------:R-:W-:Y:S01]  /*12d0*/  ULDC.64 UR4, c[0x4][0x68] ;  /* 0x01001a0000047ab9 */ /* 0x000fe20000000a00 */
[----:B------:R-:W-:Y:S01]  /*12e0*/  ULDC.64 UR6, c[0x4][0x8] ;  /* 0x0100020000067ab9 */ /* 0x000fe20000000a00 */
[----:B01----:R-:W-:Y:S01]  /*12f0*/  IMAD.U32 R4, RZ, RZ, UR4 ;  /* 0x00000004ff047e24 */ /* 0x003fe2000f8e00ff */
[----:B------:R0:W1:Y:S01]  /*1300*/  LDC.64 R14, c[0x4][R0] ;  /* 0x01000000000e7b82 */ /* 0x0000620000000a00 */
[----:B------:R-:W-:Y:S01]  /*1310*/  IMAD.U32 R5, RZ, RZ, UR5 ;  /* 0x00000005ff057e24 */ /* 0x000fe2000f8e00ff */
[----:B------:R-:W-:Y:S01]  /*1320*/  ULDC.64 UR4, c[0x4][0x70] ;  /* 0x01001c0000047ab9 */ /* 0x000fe20000000a00 */
[----:B------:R-:W-:Y:S02]  /*1330*/  IMAD.U32 R10, RZ, RZ, UR6 ;  /* 0x00000006ff0a7e24 */ /* 0x000fe4000f8e00ff */
[----:B------:R-:W-:Y:S02]  /*1340*/  IMAD.U32 R6, RZ, RZ, UR4 ;  /* 0x00000004ff067e24 */ /* 0x000fe4000f8e00ff */
[----:B------:R-:W-:-:S02]  /*1350*/  IMAD.U32 R7, RZ, RZ, UR5 ;  /* 0x00000005ff077e24 */ /* 0x000fc4000f8e00ff */
[----:B------:R-:W-:Y:S02]  /*1360*/  IMAD.U32 R11, RZ, RZ, UR7 ;  /* 0x00000007ff0b7e24 */ /* 0x000fe4000f8e00ff */
[----:B------:R-:W-:Y:S02]  /*1370*/  IMAD.MOV.U32 R8, RZ, RZ, 0x1e1 ;  /* 0x000001e1ff087424 */ /* 0x000fe400078e00ff */
[----:B------:R-:W-:Y:S02]  /*1380*/  IMAD.MOV.U32 R12, RZ, RZ, 0x1 ;  /* 0x00000001ff0c7424 */ /* 0x000fe400078e00ff */
[----:B0-----:R-:W-:-:S07]  /*1390*/  IMAD.MOV.U32 R13, RZ, RZ, RZ ;  /* 0x000000ffff0d7224 */ /* 0x001fce00078e00ff */
[----:B------:R-:W-:-:S07]  /*13a0*/  LEPC R20, `(.L_x_14) ;  /* 0x000000001014794e */ /* 0x000fce0000000000 */
[----:B-12--5:R-:W-:Y:S05]  /*13b0*/  CALL.ABS.NOINC R14 ;  /* 0x000000000e007343 */ /* 0x026fea0003c00000 */
.L_x_14:
[----:B------:R-:W-:-:S04]  /*13c0*/  LOP3.LUT R0, R19, 0x1, RZ, 0xfc, !PT ;  /* 0x0000000113007812 */ /* 0x000fc800078efcff */
[----:B------:R-:W-:-:S13]  /*13d0*/  ISETP.NE.AND P0, PT, R0, 0x3, PT ;  /* 0x000000030000780c */ /* 0x000fda0003f05270 */
[----:B------:R-:W-:Y:S05]  /*13e0*/  @!P0 BRA `(.L_x_15) ;  /* 0x0000000000048947 */ /* 0x000fea0003800000 */
[----:B------:R-:W-:Y:S01]  /*13f0*/  BPT.TRAP 0x1 ;  /* 0x000000040000795c */ /* 0x000fe20000300000 */
.L_x_15:
[----:B------:R-:W3:Y:S01]  /*1400*/  S2UR UR5, SR_CgaCtaId ;  /* 0x00000000000579c3 */ /* 0x000ee20000008800 */
[----:B------:R-:W-:Y:S01]  /*1410*/  UMOV UR4, 0x400 ;  /* 0x0000040000047882 */ /* 0x000fe20000000000 */
[----:B------:R-:W-:Y:S02]  /*1420*/  IMAD.U32 R0, RZ, RZ, UR38 ;  /* 0x00000026ff007e24 */ /* 0x000fe4000f8e00ff */
[----:B------:R-:W-:-:S03]  /*1430*/  IMAD.U32 R3, RZ, RZ, UR39 ;  /* 0x00000027ff037e24 */ /* 0x000fc6000f8e00ff */
[----:B------:R-:W-:Y:S01]  /*1440*/  SHF.L.U32 R0, R0, 0x1f, RZ ;  /* 0x0000001f00007819 */ /* 0x000fe200000006ff */
[----:B---3--:R-:W-:-:S06]  /*1450*/  ULEA UR4, UR5, UR4, 0x18 ;  /* 0x0000000405047291 */ /* 0x008fcc000f8ec03f */
[----:B------:R-:W-:-:S04]  /*1460*/  IMAD.U32 R6, RZ, RZ, UR4 ;  /* 0x00000004ff067e24 */ /* 0x000fc8000f8e00ff */
[----:B------:R-:W-:-:S04]  /*1470*/  IMAD R3, R3, 0x8, R6 ;  /* 0x0000000803037824 */ /* 0x000fc800078e0206 */
[----:B------:R3:W4:Y:S01]  /*1480*/  SYNCS.PHASECHK.TRANS64.TRYWAIT P1, [R3+URZ], R0 ;  /* 0x00000000030075a7 */ /* 0x000722000802017f */
[----:B------:R-:W-:Y:S05]  /*1490*/  @!P0 BRA `(.L_x_16) ;  /* 0x0000000000048947 */ /* 0x000fea0003800000 */
[----:B------:R-:W-:Y:S01]  /*14a0*/  BPT.TRAP 0x1 ;  /* 0x000000040000795c */ /* 0x000fe20000300000 */
.L_x_16:
[----:B----4-:R-:W-:Y:S05]  /*14b0*/  @P1 BRA `(.L_x_17) ;  /* 0x0000000000081947 */ /* 0x010fea0003800000 */
[----:B------:R-:W4:Y:S02]  /*14c0*/  SYNCS.PHASECHK.TRANS64.TRYWAIT P1, [R3+URZ], R0 ;  /* 0x00000000030075a7 */ /* 0x000f24000802017f */
[----:B----4-:R-:W-:Y:S05]  /*14d0*/  @!P1 BRA `(.L_x_18) ;  /* 0x0000009000e89947 */ /* 0x010fea0003800000 */
.L_x_17:
[----:B------:R-:W-:-:S04]  /*14e0*/  UISETP.LT.AND UP0, UPT, UR40, 0x1, UPT ;  /* 0x000000012800788c */ /* 0x000fc8000bf01270 */
[----:B------:R-:W-:-:S06]  /*14f0*/  USEL UR4, UR40, 0x1, UP0 ;  /* 0x0000000128047887 */ /* 0x000fcc0008000000 */
[----:B---34-:R-:W-:Y:S01]  /*1500*/  IMAD.U32 R0, RZ, RZ, UR4 ;  /* 0x00000004ff007e24 */ /* 0x018fe2000f8e00ff */
[----:B------:R-:W-:Y:S05]  /*1510*/  WARPSYNC.ALL ;  /* 0x0000000000007948 */ /* 0x000fea0003800000 */
[----:B------:R-:W-:-:S04]  /*1520*/  IADD3 R0, -R0, UR40, RZ ;  /* 0x0000002800007c10 */ /* 0x000fc8000fffe1ff */
[----:B------:R-:W-:Y:S02]  /*1530*/  ISETP.GE.AND P1, PT, R0, 0x1, PT ;  /* 0x000000010000780c */ /* 0x000fe40003f26270 */
[----:B------:R-:W-:Y:S01]  /*1540*/  R2UR UR4, R6 ;  /* 0x00000000060472ca */ /* 0x000fe200000e0000 */
[----:B------:R-:W-:Y:S01]  /*1550*/  WARPGROUP.ARRIVE ;  /* 0x00000000000079c5 */ /* 0x000fe20000000000 */
[----:B------:R-:W-:Y:S01]  /*1560*/  UMOV UR5, 0xc0000010 ;  /* 0xc000001000057882 */ /* 0x000fe20000000000 */
[----:B------:R-:W-:-:S10]  /*1570*/  UMOV UR7, 0xc0000010 ;  /* 0xc000001000077882 */ /* 0x000fd40000000000 */
[----:B------:R-:W-:-:S04]  /*1580*/  UIADD3 UR4, UR4, 0x21280, URZ ;  /* 0x0002128004047890 */ /* 0x000fc8000fffe03f */
[----:B------:R-:W-:-:S04]  /*1590*/  USHF.R.U32.HI UR4, URZ, 0x4, UR4 ;  /* 0x000000043f047899 */ /* 0x000fc80008011604 */
[----:B------:R-:W-:-:S04]  /*15a0*/  ULOP3.LUT UR4, UR4, 0x3fff, URZ, 0xc0, !UPT ;  /* 0x00003fff04047892 */ /* 0x000fc8000f8ec03f */
[----:B------:R-:W-:Y:S02]  /*15b0*/  ULOP3.LUT UR9, UR4, 0x10000, URZ, 0xfc, !UPT ;  /* 0x0001000004097892 */ /* 0x000fe4000f8efc3f */
[----:B------:R-:W-:Y:S02]  /*15c0*/  UIMAD UR4, UR39, 0x180, UR41 ;  /* 0x00000180270478a4 */ /* 0x000fe4000f8e0229 */
[----:B------:R-:W-:-:S09]  /*15d0*/  ULEA UR6, UR39, UR9, 0x8 ;  /* 0x0000000927067291 */ /* 0x000fd2000f8e403f */
[----:B------:R-:W-:Y:S01]  /*15e0*/  IGMMA.64x128x32.S8.S8 R88, gdesc[UR4], RZ, !UPT, gsb0 ;  /* 0x03600000045879f1 */ /* 0x000fe2000c0410ff */
[----:B------:R-:W-:Y:S01]  /*15f0*/  UIADD3 UR4, UR4, 0x100, URZ ;  /* 0x0000010004047890 */ /* 0x000fe2000fffe03f */
[----:B------:R-:W-:Y:S01]  /*1600*/  UMOV UR5, 0xc0000010 ;  /* 0xc000001000057882 */ /* 0x000fe20000000000 */
[----:B------:R-:W-:Y:S02]  /*1610*/  WARPGROUP.DEPBAR.LE gsb0, 0x0 ;  /* 0x00008000000079c5 */ /* 0x000fe40000010000 */
[----:B------:R-:W-:-:S06]  /*1620*/  WARPGROUP.ARRIVE ;  /* 0x00000000000079c5 */ /* 0x000fcc0000000000 */
[----:B------:R-:W-:Y:S03]  /*1630*/  IGMMA.64x128x32.S8.S8 R24, gdesc[UR4], RZ, !UPT, gsb0 ;  /* 0x03600000041879f1 */ /* 0x000fe6000c0410ff */
[----:B------:R-:W-:Y:S02]  /*1640*/  WARPGROUP.DEPBAR.LE gsb0, 0x0 ;  /* 0x00008000000079c5 */ /* 0x000fe40000010000 */
[----:B------:R-:W-:Y:S05]  /*1650*/  @!P1 BRA `(.L_x_19) ;  /* 0x0000000000d89947 */ /* 0x000fea0003800000 */
[----:B------:R-:W-:Y:S02]  /*1660*/  UIADD3 UR4, UR39, 0x1, URZ ;  /* 0x0000000127047890 */ /* 0x000fe4000fffe03f */
[----:B------:R-:W-:Y:S02]  /*1670*/  IMAD.U32 R3, RZ, RZ, UR39 ;  /* 0x00000027ff037e24 */ /* 0x000fe4000f8e00ff */
[----:B------:R-:W-:-:S04]  /*1680*/  UISETP.NE.AND UP0, UPT, UR4, 0x16, UPT ;  /* 0x000000160400788c */ /* 0x000fc8000bf05270 */
[----:B------:R-:W-:Y:S02]  /*1690*/  USEL UR5, URZ, 0x1, UP0 ;  /* 0x000000013f057887 */ /* 0x000fe40008000000 */
[----:B------:R-:W-:Y:S02]  /*16a0*/  USEL UR8, UR4, URZ, UP0 ;  /* 0x0000003f04087287 */ /* 0x000fe40008000000 */
[----:B------:R-:W-:-:S06]  /*16b0*/  ULOP3.LUT UR5, UR38, UR5, URZ, 0x3c, !UPT ;  /* 0x0000000526057292 */ /* 0x000fcc000f8e3c3f */
[----:B------:R-:W-:-:S07]  /*16c0*/  IMAD.U32 R7, RZ, RZ, UR5 ;  /* 0x00000005ff077e24 */ /* 0x000fce000f8e00ff */
.L_x_26:
[----:B------:R-:W-:Y:S05]  /*16d0*/  @!P0 BRA `(.L_x_20) ;  /* 0x0000000000048947 */ /* 0x000fea0003800000 */
[----:B------:R-:W-:Y:S01]  /*16e0*/  BPT.TRAP 0x1 ;  /* 0x000000040000795c */ /* 0x000fe20000300000 */
.L_x_20:
[----:B------:R-:W3:Y:S01]  /*16f0*/  S2UR UR5, SR_CgaCtaId ;  /* 0x00000000000579c3 */ /* 0x000ee20000008800 */
[----:B------:R-:W-:Y:S01]  /*1700*/  UMOV UR4, 0x400 ;  /* 0x0000040000047882 */ /* 0x000fe20000000000 */
[----:B01----:R-:W-:Y:S01]  /*1710*/  IMAD.U32 R5, RZ, RZ, UR8 ;  /* 0x00000008ff057e24 */ /* 0x003fe2000f8e00ff */
[----:B------:R-:W-:Y:S01]  /*1720*/  SHF.L.U32 R4, R7, 0x1f, RZ ;  /* 0x0000001f07047819 */ /* 0x000fe200000006ff */
[----:B---3--:R-:W-:-:S06]  /*1730*/  ULEA UR4, UR5, UR4, 0x18 ;  /* 0x0000000405047291 */ /* 0x008fcc000f8ec03f */
[----:B------:R-:W-:-:S04]  /*1740*/  IMAD.U32 R6, RZ, RZ, UR4 ;  /* 0x00000004ff067e24 */ /* 0x000fc8000f8e00ff */
[----:B------:R-:W-:-:S04]  /*1750*/  IMAD R5, R5, 0x8, R6 ;  /* 0x0000000805057824 */ /* 0x000fc800078e0206 */
[----:B------:R0:W1:Y:S01]  /*1760*/  SYNCS.PHASECHK.TRANS64.TRYWAIT P1, [R5+URZ], R4 ;  /* 0x00000004050075a7 */ /* 0x000062000802017f */
[----:B------:R-:W-:Y:S05]  /*1770*/  @!P0 BRA `(.L_x_21) ;  /* 0x0000000000048947 */ /* 0x000fea0003800000 */
[----:B------:R-:W-:Y:S01]  /*1780*/  BPT.TRAP 0x1 ;  /* 0x000000040000795c */ /* 0x000fe20000300000 */
.L_x_21:
[----:B-1----:R-:W-:Y:S05]  /*1790*/  @P1 BRA `(.L_x_22) ;  /* 0x0000000000081947 */ /* 0x002fea0003800000 */
[----:B------:R-:W1:Y:S02]  /*17a0*/  SYNCS.PHASECHK.TRANS64.TRYWAIT P1, [R5+URZ], R4 ;  /* 0x00000004050075a7 */ /* 0x000e64000802017f */
[----:B-1----:R-:W-:Y:S05]  /*17b0*/  @!P1 BRA `(.L_x_23) ;  /* 0x0000009000449947 */ /* 0x002fea0003800000 */
.L_x_22:
[----:B------:R-:W-:Y:S01]  /*17c0*/  UIMAD UR4, UR8, 0x180, UR41 ;  /* 0x00000180080478a4 */ /* 0x000fe2000f8e0229 */
[----:B------:R-:W-:Y:S01]  /*17d0*/  WARPGROUP.ARRIVE ;  /* 0x00000000000079c5 */ /* 0x000fe20000000000 */
[----:B------:R-:W-:Y:S01]  /*17e0*/  ULEA UR6, UR8, UR9, 0x8 ;  /* 0x0000000908067291 */ /* 0x000fe2000f8e403f */
[----:B------:R-:W-:Y:S01]  /*17f0*/  UMOV UR5, 0xc0000010 ;  /* 0xc000001000057882 */ /* 0x000fe20000000000 */
[----:B------:R-:W-:-:S07]  /*1800*/  UMOV UR7, 0xc0000010 ;  /* 0xc000001000077882 */ /* 0x000fce0000000000 */
[----:B------:R-:W-:Y:S01]  /*1810*/  IGMMA.64x128x32.S8.S8 R88, gdesc[UR4], R88, gsb0 ;  /* 0x03600000045879f1 */ /* 0x000fe20008041058 */
[----:B------:R-:W-:Y:S01]  /*1820*/  UIADD3 UR4, UR4, 0x100, URZ ;  /* 0x0000010004047890 */ /* 0x000fe2000fffe03f */
[----:B------:R-:W-:Y:S01]  /*1830*/  UMOV UR5, 0xc0000010 ;  /* 0xc000001000057882 */ /* 0x000fe20000000000 */
[----:B------:R-:W-:Y:S02]  /*1840*/  WARPGROUP.DEPBAR.LE gsb0, 0x0 ;  /* 0x00008000000079c5 */ /* 0x000fe40000010000 */
[----:B------:R-:W-:-:S06]  /*1850*/  WARPGROUP.ARRIVE ;  /* 0x00000000000079c5 */ /* 0x000fcc0000000000 */
[----:B------:R-:W-:Y:S03]  /*1860*/  IGMMA.64x128x32.S8.S8 R24, gdesc[UR4], R24, gsb0 ;  /* 0x03600000041879f1 */ /* 0x000fe60008041018 */
[----:B------:R-:W-:Y:S02]  /*1870*/  WARPGROUP.DEPBAR.LE gsb0, 0x0 ;  /* 0x00008000000079c5 */ /* 0x000fe40000010000 */
[----:B------:R-:W-:Y:S05]  /*1880*/  @!P0 BRA `(.L_x_24) ;  /* 0x0000000000048947 */ /* 0x000fea0003800000 */
[----:B------:R-:W-:Y:S01]  /*1890*/  BPT.TRAP 0x1 ;  /* 0x000000040000795c */ /* 0x000fe20000300000 */
.L_x_24:
[----:B01----:R-:W-:Y:S01]  /*18a0*/  IMAD R4, R3, 0x8, R6 ;  /* 0x0000000803047824 */ /* 0x003fe200078e0206 */
[----:B------:R-:W-:-:S03]  /*18b0*/  ISETP.GT.U32.AND P1, PT, R19, 0x1, PT ;  /* 0x000000011300780c */ /* 0x000fc60003f24070 */
[----:B------:R-:W-:-:S05]  /*18c0*/  VIADD R4, R4, 0xb0 ;  /* 0x000000b004047836 */ /* 0x000fca0000000000 */
[----:B------:R-:W-:-:S04]  /*18d0*/  PRMT R4, RZ, 0x654, R4 ;  /* 0x00000654ff047816 */ /* 0x000fc80000000004 */
[----:B------:R0:W-:Y:S01]  /*18e0*/  SYNCS.ARRIVE.TRANS64.RED.A1T0 RZ, [R4+URZ], RZ ;  /* 0x000000ff04ff79a7 */ /* 0x0001e2000810043f */
[----:B------:R-:W-:Y:S05]  /*18f0*/  @P1 BRA `(.L_x_25) ;  /* 0x0000000000041947 */ /* 0x000fea0003800000 */
[----:B------:R-:W-:Y:S01]  /*1900*/  BPT.TRAP 0x1 ;  /* 0x000000040000795c */ /* 0x000fe20000300000 */
.L_x_25:
[----:B------:R-:W-:Y:S01]  /*1910*/  UIADD3 UR8, UR8, 0x1, URZ ;  /* 0x0000000108087890 */ /* 0x000fe2000fffe03f */
[C---:B------:R-:W-:Y:S01]  /*1920*/  ISETP.GT.AND P2, PT, R0.reuse, 0x1, PT ;  /* 0x000000010000780c */ /* 0x040fe20003f44270 */
[----:B------:R-:W-:Y:S02]  /*1930*/  VIADD R3, R3, 0x1 ;  /* 0x0000000103037836 */ /* 0x000fe40000000000 */
[----:B------:R-:W-:Y:S01]  /*1940*/  UISETP.NE.AND UP0, UPT, UR8, 0x16, UPT ;  /* 0x000000160800788c */ /* 0x000fe2000bf05270 */
[----:B------:R-:W-:Y:S02]  /*1950*/  VIADD R0, R0, 0xffffffff ;  /* 0xffffffff00007836 */ /* 0x000fe40000000000 */
[C---:B------:R-:W-:Y:S01]  /*1960*/  ISETP.NE.AND P1, PT, R3.reuse, 0x16, PT ;  /* 0x000000160300780c */ /* 0x040fe20003f25270 */
[----:B------:R-:W-:Y:S02]  /*1970*/  USEL UR4, URZ, 0x1, UP0 ;  /* 0x000000013f047887 */ /* 0x000fe40008000000 */
[----:B------:R-:W-:Y:S01]  /*1980*/  USEL UR8, UR8, URZ, UP0 ;  /* 0x0000003f08087287 */ /* 0x000fe20008000000 */
[----:B------:R-:W-:-:S03]  /*1990*/  SEL R3, R3, RZ, P1 ;  /* 0x000000ff03037207 */ /* 0x000fc60000800000 */
[----:B------:R-:W-:Y:S01]  /*19a0*/  LOP3.LUT R7, R7, UR4, RZ, 0x3c, !PT ;  /* 0x0000000407077c12 */ /* 0x000fe2000f8e3cff */
[----:B------:R-:W-:Y:S07]  /*19b0*/  @P2 BRA `(.L_x_26) ;  /* 0xfffffffc00442947 */ /* 0x000fee000383ffff */
.L_x_19:
[----:B------:R-:W3:Y:S02]  /*19c0*/  LDC R0, c[0x0][0x28c] ;  /* 0x0000a300ff007b82 */ /* 0x000ee40000000800 */
[----:B---3--:R-:W-:-:S13]  /*19d0*/  ISETP.GE.AND P1, PT, R0, 0x1, PT ;  /* 0x000000010000780c */ /* 0x008fda0003f26270 */
[----:B------:R-:W-:Y:S05]  /*19e0*/  @!P1 BRA `(.L_x_27) ;  /* 0x0000000000409947 */ /* 0x000fea0003800000 */
[----:B------:R-:W-:Y:S05]  /*19f0*/  @!P0 BRA `(.L_x_28) ;  /* 0x0000000000048947 */ /* 0x000fea0003800000 */
[----:B------:R-:W-:Y:S01]  /*1a00*/  BPT.TRAP 0x1 ;  /* 0x000000040000795c */ /* 0x000fe20000300000 */
.L_x_28:
[----:B------:R-:W-:Y:S01]  /*1a10*/  UISETP.LT.AND UP0, UPT, UR40, 0x1, UPT ;  /* 0x000000012800788c */ /* 0x000fe2000bf01270 */
[----:B------:R-:W-:-:S03]  /*1a20*/  ISETP.GT.U32.AND P0, PT, R19, 0x1, PT ;  /* 0x000000011300780c */ /* 0x000fc60003f04070 */
[----:B------:R-:W-:-:S04]  /*1a30*/  USEL UR6, UR40, 0x1, UP0 ;  /* 0x0000000128067887 */ /* 0x000fc80008000000 */
[----:B------:R-:W-:-:S04]  /*1a40*/  UIADD3 UR6, UR39, UR40, -UR6 ;  /* 0x0000002827067290 */ /* 0x000fc8000fffe806 */
[----:B------:R-:W-:-:S04]  /*1a50*/  UIMAD.WIDE.U32 UR4, UR6, -0x45d1745d, URZ ;  /* 0xba2e8ba3060478a5 */ /* 0x000fc8000f8e003f */
[----:B------:R-:W-:-:S04]  /*1a60*/  USHF.R.U32.HI UR4, URZ, 0x4, UR5 ;  /* 0x000000043f047899 */ /* 0x000fc80008011605 */
[----:B------:R-:W-:-:S06]  /*1a70*/  UIMAD UR6, UR4, -0x16, UR6 ;  /* 0xffffffea040678a4 */ /* 0x000fcc000f8e0206 */
[----:B------:R-:W-:-:S04]  /*1a80*/  IMAD.U32 R3, RZ, RZ, UR6 ;  /* 0x00000006ff037e24 */ /* 0x000fc8000f8e00ff */
[----:B------:R-:W-:-:S04]  /*1a90*/  IMAD R0, R3, 0x8, R6 ;  /* 0x0000000803007824 */ /* 0x000fc800078e0206 */
[----:B------:R-:W-:-:S05]  /*1aa0*/  VIADD R0, R0, 0xb0 ;  /* 0x000000b000007836 */ /* 0x000fca0000000000 */
[----:B------:R-:W-:-:S04]  /*1ab0*/  PRMT R0, RZ, 0x654, R0 ;  /* 0x00000654ff007816 */ /* 0x000fc80000000000 */
[----:B------:R3:W-:Y:S01]  /*1ac0*/  SYNCS.ARRIVE.TRANS64.RED.A1T0 RZ, [R0+URZ], RZ ;  /* 0x000000ff00ff79a7 */ /* 0x0007e2000810043f */
[----:B------:R-:W-:Y:S05]  /*1ad0*/  @P0 BRA `(.L_x_27) ;  /* 0x0000000000040947 */ /* 0x000fea0003800000 */
[----:B------:R-:W-:Y:S01]  /*1ae0*/  BPT.TRAP 0x1 ;  /* 0x000000040000795c */ /* 0x000fe20000300000 */
.L_x_27:
[----:B------:R-:W4:Y:S01]  /*1af0*/  LDC R6, c[0x0][0x288] ;  /* 0x0000a200ff067b82 */ /* 0x000f220000000800 */
[--C-:B---3--:R-:W-:Y:S01]  /*1b00*/  SHF.R.U32.HI R0, RZ, 0x2, R18.reuse ;  /* 0x00000002ff007819 */ /* 0x108fe20000011612 */
[----:B------:R-:W-:Y:S01]  /*1b10*/  IMAD.SHL.U32 R9, R152, 0x80, RZ ;  /* 0x0000008098097824 */ /* 0x000fe200078e00ff */
[C---:B01----:R-:W-:Y:S01]  /*1b20*/  LOP3.LUT R4, R18.reuse, 0x60, RZ, 0xc0, !PT ;  /* 0x0000006012047812 */ /* 0x043fe200078ec0ff */
[----:B------:R-:W-:Y:S01]  /*1b30*/  UIADD3 UR39, UR40, UR39, URZ ;  /* 0x0000002728277290 */ /* 0x000fe2000fffe03f */
[----:B------:R-:W-:Y:S01]  /*1b40*/  SHF.R.U32.HI R5, RZ, 0x7, R18 ;  /* 0x00000007ff057819 */ /* 0x000fe20000011612 */
[----:B------:R-:W-:Y:S01]  /*1b50*/  IMAD.SHL.U32 R14, R18, 0x2, RZ ;  /* 0x00000002120e7824 */ /* 0x000fe200078e00ff */
[----:B------:R-:W-:Y:S01]  /*1b60*/  LOP3.LUT R3, R0, 0x7, RZ, 0xc0, !PT ;  /* 0x0000000700037812 */ /* 0x000fe200078ec0ff */
[----:B------:R-:W-:Y:S01]  /*1b70*/  UISETP.GT.U32.AND UP0, UPT, UR39, 0x15, UPT ;  /* 0x000000152700788c */ /* 0x000fe2000bf04070 */
[----:B------:R-:W-:Y:S01]  /*1b80*/  SHF.R.U32.HI R4, RZ, 0x1, R4 ;  /* 0x00000001ff047819 */ /* 0x000fe20000011604 */
[----:B------:R-:W-:Y:S01]  /*1b90*/  ULDC UR7, c[0x0][0x284] ;  /* 0x0000a10000077ab9 */ /* 0x000fe20000000800 */
[----:B------:R-:W-:Y:S01]  /*1ba0*/  LOP3.LUT R0, R5, 0x1, RZ, 0xc0, !PT ;  /* 0x0000000105007812 */ /* 0x000fe200078ec0ff */
[----:B------:R-:W-:Y:S01]  /*1bb0*/  UISETP.LT.U32.AND UP0, UPT, UR40, 0x16, UP0 ;  /* 0x000000162800788c */ /* 0x000fe20008701070 */
[----:B------:R-:W-:Y:S01]  /*1bc0*/  IADD3 R5, RZ, -R4, -R3 ;  /* 0x80000004ff057210 */ /* 0x000fe20007ffe803 */
[----:B------:R-:W-:Y:S01]  /*1bd0*/  UISETP.GE.U32.AND UP1, UPT, UR40, 0x16, UPT ;  /* 0x000000162800788c */ /* 0x000fe2000bf26070 */
[----:B------:R-:W-:Y:S01]  /*1be0*/  SHF.R.S32.HI R160, RZ, 0x1f, R22 ;  /* 0x0000001fffa07819 */ /* 0x000fe20000011416 */
[C---:B------:R-:W-:Y:S01]  /*1bf0*/  IMAD.SHL.U32 R8, R0.reuse, 0x40, RZ ;  /* 0x0000004000087824 */ /* 0x040fe200078e00ff */
[C---:B------:R-:W-:Y:S01]  /*1c00*/  LOP3.LUT R14, R9.reuse, 0x6, R14, 0xf8, !PT ;  /* 0x00000006090e7812 */ /* 0x040fe200078ef80e */
[----:B------:R-:W-:Y:S01]  /*1c10*/  IMAD R5, R0, -0x40, R5 ;  /* 0xffffffc000057824 */ /* 0x000fe200078e0205 */
[----:B------:R-:W-:Y:S01]  /*1c20*/  LOP3.LUT R0, R18, 0x3, RZ, 0xc0, !PT ;  /* 0x0000000312007812 */ /* 0x000fe200078ec0ff */
[----:B------:R-:W-:Y:S01]  /*1c30*/  ULDC.64 UR8, c[0x0][0x5d0] ;  /* 0x0001740000087ab9 */ /* 0x000fe20000000a00 */
[----:B------:R-:W-:Y:S01]  /*1c40*/  LOP3.LUT R3, R8, 0x40, R3, 0xe2, !PT ;  /* 0x0000004008037812 */ /* 0x000fe200078ee203 */
[----:B------:R-:W-:Y:S01]  /*1c50*/  UIMAD.WIDE.U32 UR4, UR39, -0x45d1745d, URZ ;  /* 0xba2e8ba3270478a5 */ /* 0x000fe2000f8e003f */
[----:B------:R-:W-:Y:S01]  /*1c60*/  SHF.R.S32.HI R15, RZ, 0x1f, R14 ;  /* 0x0000001fff0f7819 */ /* 0x000fe2000001140e */
[----:B----4-:R-:W-:Y:S01]  /*1c70*/  IMAD R152, R0, -0x2, R6 ;  /* 0xfffffffe00987824 */ /* 0x010fe200078e0206 */
[----:B------:R-:W-:Y:S01]  /*1c80*/  ISETP.GE.AND P0, PT, R9, R6, PT ;  /* 0x000000060900720c */ /* 0x000fe20003f06270 */
[----:B------:R-:W-:Y:S01]  /*1c90*/  IMAD R0, R23, 0xc0, RZ ;  /* 0x000000c017007824 */ /* 0x000fe200078e02ff */
[----:B------:R-:W-:Y:S01]  /*1ca0*/  LOP3.LUT R4, R3, R4, RZ, 0xfc, !PT ;  /* 0x0000000403047212 */ /* 0x000fe200078efcff */
[----:B------:R-:W-:Y:S01]  /*1cb0*/  USEL UR6, URZ, 0x1, !UP0 ;  /* 0x000000013f067887 */ /* 0x000fe2000c000000 */
[----:B------:R-:W-:Y:S01]  /*1cc0*/  IMAD R3, R160, UR8, RZ ;  /* 0x00000008a0037c24 */ /* 0x000fe2000f8e02ff */
[----:B------:R-:W-:Y:S01]  /*1cd0*/  USHF.R.U32.HI UR4, URZ, 0x4, UR5 ;  /* 0x000000043f047899 */ /* 0x000fe20008011605 */
[----:B------:R-:W-:Y:S01]  /*1ce0*/  ISETP.GE.OR P0, PT, R0, UR7, P0 ;  /* 0x0000000700007c0c */ /* 0x000fe20008706670 */
[----:B------:R-:W-:Y:S01]  /*1cf0*/  ULOP3.LUT UR38, UR38, UR6, URZ, 0x3c, !UPT ;  /* 0x0000000626267292 */ /* 0x000fe2000f8e3c3f */
[----:B------:R-:W-:Y:S01]  /*1d00*/  IMAD R11, R22, UR9, R3 ;  /* 0x00000009160b7c24 */ /* 0x000fe2000f8e0203 */
[----:B------:R-:W-:Y:S01]  /*1d10*/  IADD3 R3, -R0, UR7, R5 ;  /* 0x0000000700037c10 */ /* 0x000fe2000fffe105 */
[----:B------:R-:W-:Y:S01]  /*1d20*/  IMAD.WIDE.U32 R6, R22, UR8, R14 ;  /* 0x0000000816067c25 */ /* 0x000fe2000f8e000e */
[----:B------:R-:W-:-:S02]  /*1d30*/  UIMAD UR39, UR4, -0x16, UR39 ;  /* 0xffffffea042778a4 */ /* 0x000fc4000f8e0227 */
[----:B------:R-:W-:Y:S01]  /*1d40*/  @UP1 ULOP3.LUT UR38, UR38, 0x1, UR4, 0x78, !UPT ;  /* 0x0000000126261892 */ /* 0x000fe2000f8e7804 */
[----:B------:R-:W-:Y:S02]  /*1d50*/  IMAD.MOV.U32 R5, RZ, RZ, RZ ;  /* 0x000000ffff057224 */ /* 0x000fe400078e00ff */
[----:B------:R-:W-:Y:S02]  /*1d60*/  IMAD.IADD R7, R7, 0x1, R11 ;  /* 0x0000000107077824 */ /* 0x000fe400078e020b */
[----:B------:R-:W-:-:S04]  /*1d70*/  IMAD.WIDE R4, R23, 0xc0, R4 ;  /* 0x000000c017047825 */ /* 0x000fc800078e0204 */
[----:B------:R-:W-:Y:S02]  /*1d80*/  IMAD.IADD R152, R152, 0x1, -R9 ;  /* 0x0000000198987824 */ /* 0x000fe400078e0a09 */
[----:B------:R-:W-:Y:S01]  /*1d90*/  IMAD.MOV.U32 R0, RZ, RZ, -0x1 ;  /* 0xffffffffff007424 */ /* 0x000fe200078e00ff */
[----:B------:R-:W-:Y:S06]  /*1da0*/  @P0 BRA `(.L_x_29) ;  /* 0x0000006000f40947 */ /* 0x000fec0003800000 */
[----:B------:R-:W0:Y:S01]  /*1db0*/  LDC.64 R20, c[0x0][0x5c8] ;  /* 0x00017200ff147b82 */ /* 0x000e220000000a00 */
[----:B------:R-:W-:Y:S01]  /*1dc0*/  ULDC.64 UR4, c[0x0][0x5c0] ;  /* 0x0001700000047ab9 */ /* 0x000fe20000000a00 */
[----:B------:R-:W-:Y:S01]  /*1dd0*/  BSSY B0, `(.L_x_29) ;  /* 0x000063a000007945 */ /* 0x000fe20003800000 */
[-C--:B0-----:R-:W-:Y:S01]  /*1de0*/  IMAD R8, R5, R20.reuse, RZ ;  /* 0x0000001405087224 */ /* 0x081fe200078e02ff */
[----:B------:R-:W-:Y:S01]  /*1df0*/  SHF.L.U64.HI R13, R20, 0x3, R21 ;  /* 0x00000003140d7819 */ /* 0x000fe20000010215 */
[----:B------:R-:W-:-:S04]  /*1e00*/  IMAD.WIDE.U32 R6, R4, R20, R6 ;  /* 0x0000001404067225 */ /* 0x000fc800078e0006 */
[----:B------:R-:W-:Y:S01]  /*1e10*/  IMAD R9, R4, R21, R8 ;  /* 0x0000001504097224 */ /* 0x000fe200078e0208 */
[----:B------:R-:W-:Y:S01]  /*1e20*/  IADD3 R158, P0, R6, UR4, RZ ;  /* 0x00000004069e7c10 */ /* 0x000fe2000ff1e0ff */
[C---:B------:R-:W-:Y:S02]  /*1e30*/  IMAD.SHL.U32 R11, R20.reuse, 0x8, RZ ;  /* 0x00000008140b7824 */ /* 0x040fe400078e00ff */
[----:B------:R-:W-:Y:S01]  /*1e40*/  IMAD.IADD R9, R7, 0x1, R9 ;  /* 0x0000000107097824 */ /* 0x000fe200078e0209 */
[-C--:B------:R-:W-:Y:S02]  /*1e50*/  LEA R6, P2, R20, R158.reuse, 0x7 ;  /* 0x0000009e14067211 */ /* 0x080fe400078438ff */
[----:B------:R-:W-:Y:S02]  /*1e60*/  IADD3 R8, P1, R11, R158, RZ ;  /* 0x0000009e0b087210 */ /* 0x000fe40007f3e0ff */
[----:B------:R-:W-:Y:S02]  /*1e70*/  IADD3.X R159, R9, UR5, RZ, P0, !PT ;  /* 0x00000005099f7c10 */ /* 0x000fe400087fe4ff */
[----:B-----5:R-:W-:-:S02]  /*1e80*/  ISETP.NE.AND P0, PT, R154, RZ, PT ;  /* 0x000000ff9a00720c */ /* 0x020fc40003f05270 */
[----:B------:R-:W-:Y:S01]  /*1e90*/  LEA.HI.X R7, R20, R159, R21, 0x7, P2 ;  /* 0x0000009f14077211 */ /* 0x000fe200010f3c15 */
[----:B------:R-:W-:Y:S01]  /*1ea0*/  IMAD.X R9, R13, 0x1, R159, P1 ;  /* 0x000000010d097824 */ /* 0x000fe200008e069f */
[----:B------:R-:W-:-:S05]  /*1eb0*/  IADD3 R10, P2, R11, R6, RZ ;  /* 0x000000060b0a7210 */ /* 0x000fca0007f5e0ff */
[----:B------:R-:W-:-:S04]  /*1ec0*/  IMAD.X R11, R13, 0x1, R7, P2 ;  /* 0x000000010d0b7824 */ /* 0x000fc800010e0607 */
[----:B------:R-:W-:Y:S05]  /*1ed0*/  @!P0 BRA `(.L_x_30) ;  /* 0x0000004800948947 */ /* 0x000fea0003800000 */
[----:B------:R-:W0:Y:S01]  /*1ee0*/  LDC.64 R156, c[0x0][0x5b0] ;  /* 0x00016c00ff9c7b82 */ /* 0x000e220000000a00 */
[----:B------:R-:W-:Y:S01]  /*1ef0*/  ULDC.64 UR4, c[0x0][0x5b8] ;  /* 0x00016e0000047ab9 */ /* 0x000fe20000000a00 */
[----:B------:R-:W-:Y:S01]  /*1f00*/  ISETP.GE.AND P0, PT, R3, 0x1, PT ;  /* 0x000000010300780c */ /* 0x000fe20003f06270 */
[----:B------:R-:W-:Y:S01]  /*1f10*/  IMAD R21, R160, UR4, RZ ;  /* 0x00000004a0157c24 */ /* 0x000fe2000f8e02ff */
[----:B------:R-:W-:Y:S01]  /*1f20*/  BSSY B1, `(.L_x_31) ;  /* 0x0000010000017945 */ /* 0x000fe20003800000 */
[----:B------:R-:W-:Y:S01]  /*1f30*/  IMAD.WIDE.U32 R14, R22, UR4, R14 ;  /* 0x00000004160e7c25 */ /* 0x000fe2000f8e000e */
[----:B------:R-:W-:Y:S02]  /*1f40*/  ISETP.LT.OR P3, PT, R152, 0x1, !P0 ;  /* 0x000000019800780c */ /* 0x000fe40004761670 */
[----:B------:R-:W1:Y:S01]  /*1f50*/  LDC.64 R12, c[0x0][0x5a8] ;  /* 0x00016a00ff0c7b82 */ /* 0x000e620000000a00 */
[----:B------:R-:W-:Y:S02]  /*1f60*/  IMAD R21, R22, UR5, R21 ;  /* 0x0000000516157c24 */ /* 0x000fe4000f8e0215 */
[----:B------:R-:W-:-:S02]  /*1f70*/  IMAD.MOV.U32 R20, RZ, RZ, R14 ;  /* 0x000000ffff147224 */ /* 0x000fc400078e000e */
[----:B------:R-:W-:Y:S02]  /*1f80*/  IMAD.IADD R21, R15, 0x1, R21 ;  /* 0x000000010f157824 */ /* 0x000fe400078e0215 */
[-C--:B0-----:R-:W-:Y:S01]  /*1f90*/  IMAD R160, R5, R156.reuse, RZ ;  /* 0x0000009c05a07224 */ /* 0x081fe200078e02ff */
[----:B------:R-:W-:Y:S01]  /*1fa0*/  SHF.L.U64.HI R161, R156, 0x3, R157 ;  /* 0x000000039ca17819 */ /* 0x000fe2000001029d */
[----:B------:R-:W-:-:S04]  /*1fb0*/  IMAD.WIDE.U32 R22, R4, R156, R20 ;  /* 0x0000009c04167225 */ /* 0x000fc800078e0014 */
[----:B------:R-:W-:Y:S01]  /*1fc0*/  IMAD R167, R4, R157, R160 ;  /* 0x0000009d04a77224 */ /* 0x000fe200078e02a0 */
[----:B-1----:R-:W-:Y:S01]  /*1fd0*/  IADD3 R22, P1, R22, R12, RZ ;  /* 0x0000000c16167210 */ /* 0x002fe20007f3e0ff */
[----:B------:R-:W-:-:S03]  /*1fe0*/  IMAD.SHL.U32 R160, R156, 0x8, RZ ;  /* 0x000000089ca07824 */ /* 0x000fc600078e00ff */
[----:B------:R-:W-:Y:S01]  /*1ff0*/  IADD3.X R23, R13, R23, R167, P1, !PT ;  /* 0x000000170d177210 */ /* 0x000fe20000ffe4a7 */
[----:B------:R-:W-:Y:S08]  /*2000*/  @P3 BRA `(.L_x_32) ;  /* 0x0000000000043947 */ /* 0x000ff00003800000 */
[----:B--2---:R0:W5:Y:S02]  /*2010*/  LDG.E.U8 R155, desc[UR36][R22.64] ;  /* 0x00000024169b7981 */ /* 0x004164000c1e1100 */
.L_x_32:
[----:B------:R-:W-:Y:S05]  /*2020*/  BSYNC B1 ;  /* 0x0000000000017941 */ /* 0x000fea0003800000 */
.L_x_31:
[----:B-----5:R-:W-:Y:S01]  /*2030*/  LOP3.LUT R164, R155, 0xffff, RZ, 0xc0, !PT ;  /* 0x0000ffff9ba47812 */ /* 0x020fe200078ec0ff */
[----:B------:R-:W-:Y:S01]  /*2040*/  IMAD.WIDE.U32 R162, R4, R156, R160 ;  /* 0x0000009c04a27225 */ /* 0x000fe200078e00a0 */
[----:B------:R-:W-:Y:S01]  /*2050*/  ISETP.LT.OR P4, PT, R152, 0x2, !P0 ;  /* 0x000000029800780c */ /* 0x000fe20004781670 */
[----:B------:R-:W-:Y:S01]  /*2060*/  BSSY B1, `(.L_x_33) ;  /* 0x000000e000017945 */ /* 0x000fe20003800000 */
[----:B------:R-:W-:Y:S01]  /*2070*/  PRMT R165, R164, 0x8880, RZ ;  /* 0x00008880a4a57816 */ /* 0x000fe200000000ff */
[----:B------:R-:W-:Y:S01]  /*2080*/  IMAD.IADD R163, R167, 0x1, R163 ;  /* 0x00000001a7a37824 */ /* 0x000fe200078e02a3 */
[----:B------:R-:W-:Y:S02]  /*2090*/  IADD3 R162, P2, P5, R14, R12, R162 ;  /* 0x0000000c0ea27210 */ /* 0x000fe40007d5e0a2 */
[----:B------:R-:W-:Y:S01]  /*20a0*/  ISETP.GE.AND P1, PT, R3, 0x9, PT ;  /* 0x000000090300780c */ /* 0x000fe20003f26270 */
[----:B------:R-:W-:Y:S01]  /*20b0*/  IMAD R164, R165, R154, RZ ;  /* 0x0000009aa5a47224 */ /* 0x000fe200078e02ff */
[----:B------:R-:W-:-:S02]  /*20c0*/  IADD3.X R163, R21, R13, R163, P2, P5 ;  /* 0x0000000d15a37210 */ /* 0x000fc400017ea4a3 */
[----:B------:R-:W-:Y:S01]  /*20d0*/  ISETP.LT.OR P2, PT, R152, 0x1, !P1 ;  /* 0x000000019800780c */ /* 0x000fe20004f41670 */
[----:B------:R-:W-:-:S05]  /*20e0*/  @!P3 IMAD R165, R88, R153, R164 ;  /* 0x0000009958a5b224 */ /* 0x000fca00078e02a4 */
[----:B------:R1:W-:Y:S01]  /*20f0*/  @!P3 STG.E.U8 desc[UR36][R158.64], R165 ;  /* 0x000000a59e00b986 */ /* 0x0003e2000c101124 */
[----:B------:R-:W-:Y:S06]  /*2100*/  @P4 BRA `(.L_x_34) ;  /* 0x00000000000c4947 */ /* 0x000fec0003800000 */
[----:B--2---:R-:W1:Y:S02]  /*2110*/  LDG.E.U8 R155, desc[UR36][R22.64+0x1] ;  /* 0x00000124169b7981 */ /* 0x004e64000c1e1100 */
[----:B-1----:R-:W-:-:S05]  /*2120*/  PRMT R165, R155, 0x8880, RZ ;  /* 0x000088809ba57816 */ /* 0x002fca00000000ff */
[----:B------:R-:W-:-:S07]  /*2130*/  IMAD R164, R165, R154, RZ ;  /* 0x0000009aa5a47224 */ /* 0x000fce00078e02ff */
.L_x_34:
[----:B------:R-:W-:Y:S05]  /*2140*/  BSYNC B1 ;  /* 0x0000000000017941 */ /* 0x000fea0003800000 */
.L_x_33:
[----:B------:R-:W-:Y:S01]  /*2150*/  @!P4 IMAD R89, R89, R153, R164 ;  /* 0x000000995959c224 */ /* 0x000fe200078e02a4 */
[----:B------:R-:W-:Y:S04]  /*2160*/  BSSY B1, `(.L_x_35) ;  /* 0x0000006000017945 */ /* 0x000fe80003800000 */
[----:B------:R3:W-:Y:S01]  /*2170*/  @!P4 STG.E.U8 desc[UR36][R158.64+0x1], R89 ;  /* 0x000001599e00c986 */ /* 0x0007e2000c101124 */
[----:B------:R-:W-:Y:S05]  /*2180*/  @P2 BRA `(.L_x_36) ;  /* 0x00000000000c2947 */ /* 0x000fea0003800000 */
[----:B--2---:R-:W3:Y:S02]  /*2190*/  LDG.E.U8 R155, desc[UR36][R162.64] ;  /* 0x00000024a29b7981 */ /* 0x004ee4000c1e1100 */
[----:B---3--:R-:W-:-:S05]  /*21a0*/  PRMT R89, R155, 0x8880, RZ ;  /* 0x000088809b597816 */ /* 0x008fca00000000ff */
[----:B------:R-:W-:-:S07]  /*21b0*/  IMAD R164, R89, R154, RZ ;  /* 0x0000009a59a47224 */ /* 0x000fce00078e02ff */
.L_x_36:
[----:B------:R-:W-:Y:S05]  /*21c0*/  BSYNC B1 ;  /* 0x0000000000017941 */ /* 0x000fea0003800000 */
.L_x_35:
[----:B------:R-:W-:Y:S01]  /*21d0*/  ISETP.LT.OR P4, PT, R152, 0x2, !P1 ;  /* 0x000000029800780c */ /* 0x000fe20004f81670 */
[----:B---3--:R-:W-:Y:S01]  /*21e0*/  @!P2 IMAD R89, R90, R153, R164 ;  /* 0x000000995a59a224 */ /* 0x008fe200078e02a4 */
[----:B------:R-:W-:Y:S01]  /*21f0*/  BSSY B1, `(.L_x_37) ;  /* 0x0000009000017945 */ /* 0x000fe20003800000 */
[C---:B------:R-:W-:Y:S02]  /*2200*/  ISETP.LT.OR P3, PT, R152.reuse, 0x9, !P0 ;  /* 0x000000099800780c */ /* 0x040fe40004761670 */
[C---:B------:R-:W-:Y:S01]  /*2210*/  ISETP.LT.OR P5, PT, R152.reuse, 0xa, !P0 ;  /* 0x0000000a9800780c */ /* 0x040fe200047a1670 */
[----:B------:R3:W-:Y:S01]  /*2220*/  @!P2 STG.E.U8 desc[UR36][R8.64], R89 ;  /* 0x000000590800a986 */ /* 0x0007e2000c101124 */
[----:B------:R-:W-:-:S06]  /*2230*/  ISETP.LT.OR P2, PT, R152, 0x9, !P1 ;  /* 0x000000099800780c */ /* 0x000fcc0004f41670 */
[----:B------:R-:W-:Y:S07]  /*2240*/  @P4 BRA `(.L_x_38) ;  /* 0x00000000000c4947 */ /* 0x000fee0003800000 */
[----:B--2---:R-:W3:Y:S02]  /*2250*/  LDG.E.U8 R155, desc[UR36][R162.64+0x1] ;  /* 0x00000124a29b7981 */ /* 0x004ee4000c1e1100 */
[----:B---3--:R-:W-:-:S05]  /*2260*/  PRMT R89, R155, 0x8880, RZ ;  /* 0x000088809b597816 */ /* 0x008fca00000000ff */
[----:B------:R-:W-:-:S07]  /*2270*/  IMAD R164, R89, R154, RZ ;  /* 0x0000009a59a47224 */ /* 0x000fce00078e02ff */
.L_x_38:
[----:B------:R-:W-:Y:S05]  /*2280*/  BSYNC B1 ;  /* 0x0000000000017941 */ /* 0x000fea0003800000 */
.L_x_37:
[----:B------:R-:W-:Y:S01]  /*2290*/  @!P4 IMAD R91, R91, R153, R164 ;  /* 0x000000995b5bc224 */ /* 0x000fe200078e02a4 */
[----:B------:R-:W-:Y:S04]  /*22a0*/  BSSY B1, `(.L_x_39) ;  /* 0x0000006000017945 */ /* 0x000fe80003800000 */
[----:B------:R4:W-:Y:S01]  /*22b0*/  @!P4 STG.E.U8 desc[UR36][R8.64+0x1], R91 ;  /* 0x0000015b0800c986 */ /* 0x0009e2000c101124 */
[----:B------:R-:W-:Y:S05]  /*22c0*/  @P3 BRA `(.L_x_40) ;  /* 0x00000000000c3947 */ /* 0x000fea0003800000 */
[----:B--2---:R-:W3:Y:S02]  /*22d0*/  LDG.E.U8 R155, desc[UR36][R22.64+0x8] ;  /* 0x00000824169b7981 */ /* 0x004ee4000c1e1100 */
[----:B---3--:R-:W-:-:S05]  /*22e0*/  PRMT R89, R155, 0x8880, RZ ;  /* 0x000088809b597816 */ /* 0x008fca00000000ff */
[----:B------:R-:W-:-:S07]  /*22f0*/  IMAD R164, R89, R154, RZ ;  /* 0x0000009a59a47224 */ /* 0x000fce00078e02ff */
.L_x_40:
[----:B------:R-:W-:Y:S05]  /*2300*/  BSYNC B1 ;  /* 0x0000000000017941 */ /* 0x000fea0003800000 */
.L_x_39:
[----:B---3--:R-:W-:Y:S01]  /*2310*/  @!P3 IMAD R89, R92, R153, R164 ;  /* 0x000000995c59b224 */ /* 0x008fe200078e02a4 */
[----:B------:R-:W-:Y:S04]  /*2320*/  BSSY B1, `(.L_x_41) ;  /* 0x0000006000017945 */ /* 0x000fe80003800000 */
[----:B------:R3:W-:Y:S01]  /*2330*/  @!P3 STG.E.U8 desc[UR36][R158.64+0x8], R89 ;  /* 0x000008599e00b986 */ /* 0x0007e2000c101124 */
[----:B------:R-:W-:Y:S05]  /*2340*/  @P5 BRA `(.L_x_42) ;  /* 0x00000000000c5947 */ /* 0x000fea0003800000 */
[----:B--2---:R-:W3:Y:S02]  /*2350*/  LDG.E.U8 R155, desc[UR36][R22.64+0x9] ;  /* 0x00000924169b7981 */ /* 0x004ee4000c1e1100 */
[----:B---3--:R-:W-:-:S05]  /*2360*/  PRMT R89, R155, 0x8880, RZ ;  /* 0x000088809b597816 */ /* 0x008fca00000000ff */
[----:B------:R-:W-:-:S07]  /*2370*/  IMAD R164, R89, R154, RZ ;  /* 0x0000009a59a47224 */ /* 0x000fce00078e02ff */
.L_x_42:
[----:B------:R-:W-:Y:S05]  /*2380*/  BSYNC B1 ;  /* 0x0000000000017941 */ /* 0x000fea0003800000 */
.L_x_41:
[----:B------:R-:W-:Y:S01]  /*2390*/  @!P5 IMAD R93, R93, R153, R164 ;  /* 0x000000995d5dd224 */ /* 0x000fe200078e02a4 */
[----:B------:R-:W-:Y:S04]  /*23a0*/  BSSY B1, `(.L_x_43) ;  /* 0x0000006000017945 */ /* 0x000fe80003800000 */
[----:B------:R0:W-:Y:S01]  /*23b0*/  @!P5 STG.E.U8 desc[UR36][R158.64+0x9], R93 ;  /* 0x0000095d9e00d986 */ /* 0x0001e2000c101124 */
[----:B------:R-:W-:Y:S05]  /*23c0*/  @P2 BRA `(.L_x_44) ;  /* 0x00000000000c2947 */ /* 0x000fea0003800000 */
[----:B--2---:R-:W3:Y:S02]  /*23d0*/  LDG.E.U8 R155, desc[UR36][R162.64+0x8] ;  /* 0x00000824a29b7981 */ /* 0x004ee4000c1e1100 */
[----:B---3--:R-:W-:-:S05]  /*23e0*/  PRMT R89, R155, 0x8880, RZ ;  /* 0x000088809b597816 */ /* 0x008fca00000000ff */
[----:B------:R-:W-:-:S07]  /*23f0*/  IMAD R164, R89, R154, RZ ;  /* 0x0000009a59a47224 */ /* 0x000fce00078e02ff */
.L_x_44:
[----:B------:R-:W-:Y:S05]  /*2400*/  BSYNC B1 ;  /* 0x0000000000017941 */ /* 0x000fea0003800000 */
.L_x_43:
        /* <DEDUP_REMOVED lines=11> */
.L_x_46:
[----:B------:R-:W-:Y:S05]  /*24c0*/  BSYNC B1 ;  /* 0x0000000000017941 */ /* 0x000fea0003800000 */
.L_x_45:
[----:B------:R-:W-:Y:S01]  /*24d0*/  @!P4 IMAD R95, R95, R153, R164 ;  /* 0x000000995f5fc224 */ /* 0x000fe200078e02a4 */
[----:B------:R-:W-:Y:S04]  /*24e0*/  BSSY B1, `(.L_x_47) ;  /* 0x0000006000017945 */ /* 0x000fe80003800000 */
[----:B------:R0:W-:Y:S01]  /*24f0*/  @!P4 STG.E.U8 desc[UR36][R8.64+0x9], R95 ;  /* 0x0000095f0800c986 */ /* 0x0001e2000c101124 */
[----:B------:R-:W-:Y:S05]  /*2500*/  @P3 BRA `(.L_x_48) ;  /* 0x00000000000c3947 */ /* 0x000fea0003800000 */
[----:B--2---:R-:W3:Y:S02]  /*2510*/  LDG.E.U8 R155, desc[UR36][R22.64+0x10] ;  /* 0x00001024169b7981 */ /* 0x004ee4000c1e1100 */
[----:B---3--:R-:W-:-:S05]  /*2520*/  PRMT R89, R155, 0x8880, RZ ;  /* 0x000088809b597816 */ /* 0x008fca00000000ff */
[----:B------:R-:W-:-:S07]  /*2530*/  IMAD R164, R89, R154, RZ ;  /* 0x0000009a59a47224 */ /* 0x000fce00078e02ff */
.L_x_48:
[----:B------:R-:W-:Y:S05]  /*2540*/  BSYNC B1 ;  /* 0x0000000000017941 */ /* 0x000fea0003800000 */
.L_x_47:
[----:B---3--:R-:W-:Y:S01]  /*2550*/  @!P3 IMAD R89, R96, R153, R164 ;  /* 0x000000996059b224 */ /* 0x008fe200078e02a4 */
[----:B------:R-:W-:Y:S04]  /*2560*/  BSSY B1, `(.L_x_49) ;  /* 0x0000006000017945 */ /* 0x000fe80003800000 */
[----:B------:R3:W-:Y:S01]  /*2570*/  @!P3 STG.E.U8 desc[UR36][R158.64+0x10], R89 ;  /* 0x000010599e00b986 */ /* 0x0007e2000c101124 */
[----:B------:R-:W-:Y:S05]  /*2580*/  @P5 BRA `(.L_x_50) ;  /* 0x00000000000c5947 */ /* 0x000fea0003800000 */
[----:B--2---:R-:W3:Y:S02]  /*2590*/  LDG.E.U8 R155, desc[UR36][R22.64+0x11] ;  /* 0x00001124169b7981 */ /* 0x004ee4000c1e1100 */
[----:B---3--:R-:W-:-:S05]  /*25a0*/  PRMT R89, R155, 0x8880, RZ ;  /* 0x000088809b597816 */ /* 0x008fca00000000ff */
[----:B------:R-:W-:-:S07]  /*25b0*/  IMAD R164, R89, R154, RZ ;  /* 0x0000009a59a47224 */ /* 0x000fce00078e02ff */
.L_x_50:
[----:B------:R-:W-:Y:S05]  /*25c0*/  BSYNC B1 ;  /* 0x0000000000017941 */ /* 0x000fea0003800000 */
.L_x_49:
[----:B------:R-:W-:Y:S01]  /*25d0*/  @!P5 IMAD R97, R97, R153, R164 ;  /* 0x000000996161d224 */ /* 0x000fe200078e02a4 */
[----:B------:R-:W-:Y:S04]  /*25e0*/  BSSY B1, `(.L_x_51) ;  /* 0x0000006000017945 */ /* 0x000fe80003800000 */
[----:B------:R0:W-:Y:S01]  /*25f0*/  @!P5 STG.E.U8 desc[UR36][R158.64+0x11], R97 ;  /* 0x000011619e00d986 */ /* 0x0001e2000c101124 */
[----:B------:R-:W-:Y:S05]  /*2600*/  @P2 BRA `(.L_x_52) ;  /* 0x00000000000c2947 */ /* 0x000fea0003800000 */
[----:B--2---:R-:W3:Y:S02]  /*2610*/  LDG.E.U8 R155, desc[UR36][R162.64+0x10] ;  /* 0x00001024a29b7981 */ /* 0x004ee4000c1e1100 */
[----:B---3--:R-:W-:-:S05]  /*2620*/  PRMT R89, R155, 0x8880, RZ ;  /* 0x000088809b597816 */ /* 0x008fca00000000ff */
[----:B------:R-:W-:-:S07]  /*2630*/  IMAD R164, R89, R154, RZ ;  /* 0x0000009a59a47224 */ /* 0x000fce00078e02ff */
.L_x_52:
[----:B------:R-:W-:Y:S05]  /*2640*/  BSYNC B1 ;  /* 0x0000000000017941 */ /* 0x000fea0003800000 */
.L_x_51:
        /* <DEDUP_REMOVED lines=11> */
.L_x_54:
[----:B------:R-:W-:Y:S05]  /*2700*/  BSYNC B1 ;  /* 0x0000000000017941 */ /* 0x000fea0003800000 */
.L_x_53:
[----:B------:R-:W-:Y:S01]  /*2710*/  @!P4 IMAD R99, R99, R153, R164 ;  /* 0x000000996363c224 */ /* 0x000fe200078e02a4 */
[----:B------:R-:W-:Y:S04]  /*2720*/  BSSY B1, `(.L_x_55) ;  /* 0x0000006000017945 */ /* 0x000fe80003800000 */
[----:B------:R0:W-:Y:S01]  /*2730*/  @!P4 STG.E.U8 desc[UR36][R8.64+0x11], R99 ;  /* 0x000011630800c986 */ /* 0x0001e2000c101124 */
[----:B------:R-:W-:Y:S05]  /*2740*/  @P3 BRA `(.L_x_56) ;  /* 0x00000000000c3947 */ /* 0x000fea0003800000 */
[----:B--2---:R-:W3:Y:S02]  /*2750*/  LDG.E.U8 R155, desc[UR36][R22.64+0x18] ;  /* 0x00001824169b7981 */ /* 0x004ee4000c1e1100 */
[----:B---3--:R-:W-:-:S05]  /*2760*/  PRMT R89, R155, 0x8880, RZ ;  /* 0x000088809b597816 */ /* 0x008fca00000000ff */
[----:B------:R-:W-:-:S07]  /*2770*/  IMAD R164, R89, R154, RZ ;  /* 0x0000009a59a47224 */ /* 0x000fce00078e02ff */
.L_x_56:
[----:B------:R-:W-:Y:S05]  /*2780*/  BSYNC B1 ;  /* 0x0000000000017941 */ /* 0x000fea0003800000 */
.L_x_55:
[----:B---3--:R-:W-:Y:S01]  /*2790*/  @!P3 IMAD R89, R100, R153, R164 ;  /* 0x000000996459b224 */ /* 0x008fe200078e02a4 */
[----:B------:R-:W-:Y:S04]  /*27a0*/  BSSY B1, `(.L_x_57) ;  /* 0x0000006000017945 */ /* 0x000fe80003800000 */
[----:B------:R3:W-:Y:S01]  /*27b0*/  @!P3 STG.E.U8 desc[UR36][R158.64+0x18], R89 ;  /* 0x000018599e00b986 */ /* 0x0007e2000c101124 */
[----:B------:R-:W-:Y:S05]  /*27c0*/  @P5 BRA `(.L_x_58) ;  /* 0x00000000000c5947 */ /* 0x000fea0003800000 */
[----:B--2---:R-:W3:Y:S02]  /*27d0*/  LDG.E.U8 R155, desc[UR36][R22.64+0x19] ;  /* 0x00001924169b7981 */ /* 0x004ee4000c1e1100 */
[----:B---3--:R-:W-:-:S05]  /*27e0*/  PRMT R89, R155, 0x8880, RZ ;  /* 0x000088809b597816 */ /* 0x008fca00000000ff */
[----:B------:R-:W-:-:S07]  /*27f0*/  IMAD R164, R89, R154, RZ ;  /* 0x0000009a59a47224 */ /* 0x000fce00078e02ff */
.L_x_58:
[----:B------:R-:W-:Y:S05]  /*2800*/  BSYNC B1 ;  /* 0x0000000000017941 */ /* 0x000fea0003800000 */
.L_x_57:
[----:B------:R-:W-:Y:S01]  /*2810*/  @!P5 IMAD R101, R101, R153, R164 ;  /* 0x000000996565d224 */ /* 0x000fe200078e02a4 */
[----:B------:R-:W-:Y:S04]  /*2820*/  BSSY B1, `(.L_x_59) ;  /* 0x0000006000017945 */ /* 0x000fe80003800000 */
[----:B------:R0:W-:Y:S01]  /*2830*/  @!P5 STG.E.U8 desc[UR36][R158.64+0x19], R101 ;  /* 0x000019659e00d986 */ /* 0x0001e2000c101124 */
[----:B------:R-:W-:Y:S05]  /*2840*/  @P2 BRA `(.L_x_60) ;  /* 0x00000000000c2947 */ /* 0x000fea0003800000 */
[----:B--2---:R-:W3:Y:S02]  /*2850*/  LDG.E.U8 R155, desc[UR36][R162.64+0x18] ;  /* 0x00001824a29b7981 */ /* 0x004ee4000c1e1100 */
[----:B---3--:R-:W-:-:S05]  /*2860*/  PRMT R89, R155, 0x8880, RZ ;  /* 0x000088809b597816 */ /* 0x008fca00000000ff */
[----:B------:R-:W-:-:S07]  /*2870*/  IMAD R164, R89, R154, RZ ;  /* 0x0000009a59a47224 */ /* 0x000fce00078e02ff */
.L_x_60:
[----:B------:R-:W-:Y:S05]  /*2880*/  BSYNC B1 ;  /* 0x0000000000017941 */ /* 0x000fea0003800000 */
.L_x_59:
        /* <DEDUP_REMOVED lines=11> */
.L_x_62:
[----:B------:R-:W-:Y:S05]  /*2940*/  BSYNC B1 ;  /* 0x0000000000017941 */ /* 0x000fea0003800000 */
.L_x_61:
[----:B------:R-:W-:Y:S01]  /*2950*/  @!P4 IMAD R103, R103, R153, R164 ;  /* 0x000000996767c224 */ /* 0x000fe200078e02a4 */
[----:B------:R-:W-:Y:S04]  /*2960*/  BSSY B1, `(.L_x_63) ;  /* 0x0000006000017945 */ /* 0x000fe80003800000 */
[----:B------:R0:W-:Y:S01]  /*2970*/  @!P4 STG.E.U8 desc[UR36][R8.64+0x19], R103 ;  /* 0x000019670800c986 */ /* 0x0001e2000c101124 */
[----:B------:R-:W-:Y:S05]  /*2980*/  @P3 BRA `(.L_x_64) ;  /* 0x00000000000c3947 */ /* 0x000fea0003800000 */
[----:B--2---:R-:W3:Y:S02]  /*2990*/  LDG.E.U8 R155, desc[UR36][R22.64+0x20] ;  /* 0x00002024169b7981 */ /* 0x004ee4000c1e1100 */
[----:B---3--:R-:W-:-:S05]  /*29a0*/  PRMT R89, R155, 0x8880, RZ ;  /* 0x000088809b597816 */ /* 0x008fca00000000ff */
[----:B------:R-:W-:-:S07]  /*29b0*/  IMAD R164, R89, R154, RZ ;  /* 0x0000009a59a47224 */ /* 0x000fce00078e02ff */
.L_x_64:
[----:B------:R-:W-:Y:S05]  /*29c0*/  BSYNC B1 ;  /* 0x0000000000017941 */ /* 0x000fea0003800000 */
.L_x_63:
[----:B---3--:R-:W-:Y:S01]  /*29d0*/  @!P3 IMAD R89, R104, R153, R164 ;  /* 0x000000996859b224 */ /* 0x008fe200078e02a4 */
[----:B------:R-:W-:Y:S04]  /*29e0*/  BSSY B1, `(.L_x_65) ;  /* 0x0000006000017945 */ /* 0x000fe80003800000 */
[----:B------:R3:W-:Y:S01]  /*29f0*/  @!P3 STG.E.U8 desc[UR36][R158.64+0x20], R89 ;  /* 0x000020599e00b986 */ /* 0x0007e2000c101124 */
[----:B------:R-:W-:Y:S05]  /*2a00*/  @P5 BRA `(.L_x_66) ;  /* 0x00000000000c5947 */ /* 0x000fea0003800000 */
[----:B--2---:R-:W3:Y:S02]  /*2a10*/  LDG.E.U8 R155, desc[UR36][R22.64+0x21] ;  /* 0x00002124169b7981 */ /* 0x004ee4000c1e1100 */
[----:B---3--:R-:W-:-:S05]  /*2a20*/  PRMT R89, R155, 0x8880, RZ ;  /* 0x000088809b597816 */ /* 0x008fca00000000ff */
[----:B------:R-:W-:-:S07]  /*2a30*/  IMAD R164, R89, R154, RZ ;  /* 0x0000009a59a47224 */ /* 0x000fce00078e02ff */
.L_x_66:
[----:B------:R-:W-:Y:S05]  /*2a40*/  BSYNC B1 ;  /* 0x0000000000017941 */ /* 0x000fea0003800000 */
.L_x_65:
[----:B------:R-:W-:Y:S01]  /*2a50*/  @!P5 IMAD R105, R105, R153, R164 ;  /* 0x000000996969d224 */ /* 0x000fe200078e02a4 */
[----:B------:R-:W-:Y:S04]  /*2a60*/  BSSY B1, `(.L_x_67) ;  /* 0x0000006000017945 */ /* 0x000fe80003800000 */
[----:B------:R0:W-:Y:S01]  /*2a70*/  @!P5 STG.E.U8 desc[UR36][R158.64+0x21], R105 ;  /* 0x000021699e00d986 */ /* 0x0001e2000c101124 */
[----:B------:R-:W-:Y:S05]  /*2a80*/  @P2 BRA `(.L_x_68) ;  /* 0x00000000000c2947 */ /* 0x000fea0003800000 */
[----:B--2---:R-:W3:Y:S02]  /*2a90*/  LDG.E.U8 R155, desc[UR36][R162.64+0x20] ;  /* 0x00002024a29b7981 */ /* 0x004ee4000c1e1100 */
[----:B---3--:R-:W-:-:S05]  /*2aa0*/  PRMT R89, R155, 0x8880, RZ ;  /* 0x000088809b597816 */ /* 0x008fca00000000ff */
[----:B------:R-:W-:-:S07]  /*2ab0*/  IMAD R164, R89, R154, RZ ;  /* 0x0000009a59a47224 */ /* 0x000fce00078e02ff */
.L_x_68:
[----:B------:R-:W-:Y:S05]  /*2ac0*/  BSYNC B1 ;  /* 0x0000000000017941 */ /* 0x000fea0003800000 */
.L_x_67:
        /* <DEDUP_REMOVED lines=11> */
.L_x_70:
[----:B------:R-:W-:Y:S05]  /*2b80*/  BSYNC B1 ;  /* 0x0000000000017941 */ /* 0x000fea0003800000 */
.L_x_69:
[----:B------:R-:W-:Y:S01]  /*2b90*/  @!P4 IMAD R107, R107, R153, R164 ;  /* 0x000000996b6bc224 */ /* 0x000fe200078e02a4 */
[----:B------:R-:W-:Y:S04]  /*2ba0*/  BSSY B1, `(.L_x_71) ;  /* 0x0000006000017945 */ /* 0x000fe80003800000 */
[----:B------:R0:W-:Y:S01]  /*2bb0*/  @!P4 STG.E.U8 desc[UR36][R8.64+0x21], R107 ;  /* 0x0000216b0800c986 */ /* 0x0001e2000c101124 */
[----:B------:R-:W-:Y:S05]  /*2bc0*/  @P3 BRA `(.L_x_72) ;  /* 0x00000000000c3947 */ /* 0x000fea0003800000 */
[----:B--2---:R-:W3:Y:S02]  /*2bd0*/  LDG.E.U8 R155, desc[UR36][R22.64+0x28] ;  /* 0x00002824169b7981 */ /* 0x004ee4000c1e1100 */
[----:B---3--:R-:W-:-:S05]  /*2be0*/  PRMT R89, R155, 0x8880, RZ ;  /* 0x000088809b597816 */ /* 0x008fca00000000ff */
[----:B------:R-:W-:-:S07]  /*2bf0*/  IMAD R164, R89, R154, RZ ;  /* 0x0000009a59a47224 */ /* 0x000fce00078e02ff */
.L_x_72:
[----:B------:R-:W-:Y:S05]  /*2c00*/  BSYNC B1 ;  /* 0x0000000000017941 */ /* 0x000fea0003800000 */
.L_x_71:
[----:B---3--:R-:W-:Y:S01]  /*2c10*/  @!P3 IMAD R89, R108, R153, R164 ;  /* 0x000000996c59b224 */ /* 0x008fe200078e02a4 */
[----:B------:R-:W-:Y:S04]  /*2c20*/  BSSY B1, `(.L_x_73) ;  /* 0x0000006000017945 */ /* 0x000fe80003800000 */
[----:B------:R3:W-:Y:S01]  /*2c30*/  @!P3 STG.E.U8 desc[UR36][R158.64+0x28], R89 ;  /* 0x000028599e00b986 */ /* 0x0007e2000c101124 */
[----:B------:R-:W-:Y:S05]  /*2c40*/  @P5 BRA `(.L_x_74) ;  /* 0x00000000000c5947 */ /* 0x000fea0003800000 */
[----:B--2---:R-:W3:Y:S02]  /*2c50*/  LDG.E.U8 R155, desc[UR36][R22.64+0x29] ;  /* 0x00002924169b7981 */ /* 0x004ee4000c1e1100 */
[----:B---3--:R-:W-:-:S05]  /*2c60*/  PRMT R89, R155, 0x8880, RZ ;  /* 0x000088809b597816 */ /* 0x008fca00000000ff */
[----:B------:R-:W-:-:S07]  /*2c70*/  IMAD R164, R89, R154, RZ ;  /* 0x0000009a59a47224 */ /* 0x000fce00078e02ff */
.L_x_74:
[----:B------:R-:W-:Y:S05]  /*2c80*/  BSYNC B1 ;  /* 0x0000000000017941 */ /* 0x000fea0003800000 */
.L_x_73:
[----:B------:R-:W-:Y:S01]  /*2c90*/  @!P5 IMAD R109, R109, R153, R164 ;  /* 0x000000996d6dd224 */ /* 0x000fe200078e02a4 */
[----:B------:R-:W-:Y:S04]  /*2ca0*/  BSSY B1, `(.L_x_75) ;  /* 0x0000006000017945 */ /* 0x000fe80003800000 */
[----:B------:R0:W-:Y:S01]  /*2cb0*/  @!P5 STG.E.U8 desc[UR36][R158.64+0x29], R109 ;  /* 0x0000296d9e00d986 */ /* 0x0001e2000c101124 */
[----:B------:R-:W-:Y:S05]  /*2cc0*/  @P2 BRA `(.L_x_76) ;  /* 0x00000000000c2947 */ /* 0x000fea0003800000 */
[----:B--2---:R-:W3:Y:S02]  /*2cd0*/  LDG.E.U8 R155, desc[UR36][R162.64+0x28] ;  /* 0x00002824a29b7981 */ /* 0x004ee4000c1e1100 */
[----:B---3--:R-:W-:-:S05]  /*2ce0*/  PRMT R89, R155, 0x8880, RZ ;  /* 0x000088809b597816 */ /* 0x008fca00000000ff */
[----:B------:R-:W-:-:S07]  /*2cf0*/  IMAD R164, R89, R154, RZ ;  /* 0x0000009a59a47224 */ /* 0x000fce00078e02ff */
.L_x_76:
[----:B------:R-:W-:Y:S05]  /*2d00*/  BSYNC B1 ;  /* 0x0000000000017941 */ /* 0x000fea0003800000 */
.L_x_75:
        /* <DEDUP_REMOVED lines=11> */
.L_x_78:
[----:B------:R-:W-:Y:S05]  /*2dc0*/  BSYNC B1 ;  /* 0x0000000000017941 */ /* 0x000fea0003800000 */
.L_x_77:
[----:B------:R-:W-:Y:S01]  /*2dd0*/  @!P4 IMAD R111, R111, R153, R164 ;  /* 0x000000996f6fc224 */ /* 0x000fe200078e02a4 */
[----:B------:R-:W-:Y:S04]  /*2de0*/  BSSY B1, `(.L_x_79) ;  /* 0x0000006000017945 */ /* 0x000fe80003800000 */
[----:B------:R0:W-:Y:S01]  /*2df0*/  @!P4 STG.E.U8 desc[UR36][R8.64+0x29], R111 ;  /* 0x0000296f0800c986 */ /* 0x0001e2000c101124 */
[----:B------:R-:W-:Y:S05]  /*2e00*/  @P3 BRA `(.L_x_80) ;  /* 0x00000000000c3947 */ /* 0x000fea0003800000 */
[----:B--2---:R-:W3:Y:S02]  /*2e10*/  LDG.E.U8 R155, desc[UR36][R22.64+0x30] ;  /* 0x00003024169b7981 */ /* 0x004ee4000c1e1100 */
[----:B---3--:R-:W-:-:S05]  /*2e20*/  PRMT R89, R155, 0x8880, RZ ;  /* 0x000088809b597816 */ /* 0x008fca00000000ff */
[----:B------:R-:W-:-:S07]  /*2e30*/  IMAD R164, R89, R154, RZ ;  /* 0x0000009a59a47224 */ /* 0x000fce00078e02ff */
.L_x_80:
[----:B------:R-:W-:Y:S05]  /*2e40*/  BSYNC B1 ;  /* 0x0000000000017941 */ /* 0x000fea0003800000 */
.L_x_79:
[----:B---3--:R-:W-:Y:S01]  /*2e50*/  @!P3 IMAD R89, R112, R153, R164 ;  /* 0x000000997059b224 */ /* 0x008fe200078e02a4 */
[----:B------:R-:W-:Y:S04]  /*2e60*/  BSSY B1, `(.L_x_81) ;  /* 0x0000006000017945 */ /* 0x000fe80003800000 */
[----:B------:R3:W-:Y:S01]  /*2e70*/  @!P3 STG.E.U8 desc[UR36][R158.64+0x30], R89 ;  /* 0x000030599e00b986 */ /* 0x0007e2000c101124 */
[----:B------:R-:W-:Y:S05]  /*2e80*/  @P5 BRA `(.L_x_82) ;  /* 0x00000000000c5947 */ /* 0x000fea0003800000 */
[----:B--2---:R-:W3:Y:S02]  /*2e90*/  LDG.E.U8 R155, desc[UR36][R22.64+0x31] ;  /* 0x00003124169b7981 */ /* 0x004ee4000c1e1100 */
[----:B---3--:R-:W-:-:S05]  /*2ea0*/  PRMT R89, R155, 0x8880, RZ ;  /* 0x000088809b597816 */ /* 0x008fca00000000ff */
[----:B------:R-:W-:-:S07]  /*2eb0*/  IMAD R164, R89, R154, RZ ;  /* 0x0000009a59a47224 */ /* 0x000fce00078e02ff */
.L_x_82:
[----:B------:R-:W-:Y:S05]  /*2ec0*/  BSYNC B1 ;  /* 0x0000000000017941 */ /* 0x000fea0003800000 */
.L_x_81:
[----:B------:R-:W-:Y:S01]  /*2ed0*/  @!P5 IMAD R113, R113, R153, R164 ;  /* 0x000000997171d224 */ /* 0x000fe200078e02a4 */
[----:B------:R-:W-:Y:S04]  /*2ee0*/  BSSY B1, `(.L_x_83) ;  /* 0x0000006000017945 */ /* 0x000fe80003800000 */
[----:B------:R0:W-:Y:S01]  /*2ef0*/  @!P5 STG.E.U8 desc[UR36][R158.64+0x31], R113 ;  /* 0x000031719e00d986 */ /* 0x0001e2000c101124 */
[----:B------:R-:W-:Y:S05]  /*2f00*/  @P2 BRA `(.L_x_84) ;  /* 0x00000000000c2947 */ /* 0x000fea0003800000 */
[----:B--2---:R-:W3:Y:S02]  /*2f10*/  LDG.E.U8 R155, desc[UR36][R162.64+0x30] ;  /* 0x00003024a29b7981 */ /* 0x004ee4000c1e1100 */
[----:B---3--:R-:W-:-:S05]  /*2f20*/  PRMT R89, R155, 0x8880, RZ ;  /* 0x000088809b597816 */ /* 0x008fca00000000ff */
[----:B------:R-:W-:-:S07]  /*2f30*/  IMAD R164, R89, R154, RZ ;  /* 0x0000009a59a47224 */ /* 0x000fce00078e02ff */
.L_x_84:
[----:B------:R-:W-:Y:S05]  /*2f40*/  BSYNC B1 ;  /* 0x0000000000017941 */ /* 0x000fea0003800000 */
.L_x_83:
        /* <DEDUP_REMOVED lines=11> */
.L_x_86:
[----:B------:R-:W-:Y:S05]  /*3000*/  BSYNC B1 ;  /* 0x0000000000017941 */ /* 0x000fea0003800000 */
.L_x_85:
[----:B------:R-:W-:Y:S01]  /*3010*/  @!P4 IMAD R115, R115, R153, R164 ;  /* 0x000000997373c224 */ /* 0x000fe200078e02a4 */
[----:B------:R-:W-:Y:S04]  /*3020*/  BSSY B1, `(.L_x_87) ;  /* 0x0000006000017945 */ /* 0x000fe80003800000 */
[----:B------:R0:W-:Y:S01]  /*3030*/  @!P4 STG.E.U8 desc[UR36][R8.64+0x31], R115 ;  /* 0x000031730800c986 */ /* 0x0001e2000c101124 */
[----:B------:R-:W-:Y:S05]  /*3040*/  @P3 BRA `(.L_x_88) ;  /* 0x00000000000c3947 */ /* 0x000fea0003800000 */
[----:B--2---:R-:W3:Y:S02]  /*3050*/  LDG.E.U8 R155, desc[UR36][R22.64+0x38] ;  /* 0x00003824169b7981 */ /* 0x004ee4000c1e1100 */
[----:B---3--:R-:W-:-:S05]  /*3060*/  PRMT R89, R155, 0x8880, RZ ;  /* 0x000088809b597816 */ /* 0x008fca00000000ff */
[----:B------:R-:W-:-:S07]  /*3070*/  IMAD R164, R89, R154, RZ ;  /* 0x0000009a59a47224 */ /* 0x000fce00078e02ff */
.L_x_88:
[----:B------:R-:W-:Y:S05]  /*3080*/  BSYNC B1 ;  /* 0x0000000000017941 */ /* 0x000fea0003800000 */
.L_x_87:
[----:B---3--:R-:W-:Y:S01]  /*3090*/  @!P3 IMAD R89, R116, R153, R164 ;  /* 0x000000997459b224 */ /* 0x008fe200078e02a4 */
[----:B------:R-:W-:Y:S04]  /*30a0*/  BSSY B1, `(.L_x_89) ;  /* 0x0000006000017945 */ /* 0x000fe80003800000 */
[----:B------:R3:W-:Y:S01]  /*30b0*/  @!P3 STG.E.U8 desc[UR36][R158.64+0x38], R89 ;  /* 0x000038599e00b986 */ /* 0x0007e2000c101124 */
[----:B------:R-:W-:Y:S05]  /*30c0*/  @P5 BRA `(.L_x_90) ;  /* 0x00000000000c5947 */ /* 0x000fea0003800000 */
[----:B--2---:R-:W3:Y:S02]  /*30d0*/  LDG.E.U8 R155, desc[UR36][R22.64+0x39] ;  /* 0x00003924169b7981 */ /* 0x004ee4000c1e1100 */
[----:B---3--:R-:W-:-:S05]  /*30e0*/  PRMT R89, R155, 0x8880, RZ ;  /* 0x000088809b597816 */ /* 0x008fca00000000ff */
[----:B------:R-:W-:-:S07]  /*30f0*/  IMAD R164, R89, R154, RZ ;  /* 0x0000009a59a47224 */ /* 0x000fce00078e02ff */
.L_x_90:
[----:B------:R-:W-:Y:S05]  /*3100*/  BSYNC B1 ;  /* 0x0000000000017941 */ /* 0x000fea0003800000 */
.L_x_89:
[----:B------:R-:W-:Y:S01]  /*3110*/  @!P5 IMAD R117, R117, R153, R164 ;  /* 0x000000997575d224 */ /* 0x000fe200078e02a4 */
[----:B------:R-:W-:Y:S04]  /*3120*/  BSSY B1, `(.L_x_91) ;  /* 0x0000006000017945 */ /* 0x000fe80003800000 */
[----:B------:R0:W-:Y:S01]  /*3130*/  @!P5 STG.E.U8 desc[UR36][R158.64+0x39], R117 ;  /* 0x000039759e00d986 */ /* 0x0001e2000c101124 */
[----:B------:R-:W-:Y:S05]  /*3140*/  @P2 BRA `(.L_x_92) ;  /* 0x00000000000c2947 */ /* 0x000fea0003800000 */
[----:B--2---:R-:W3:Y:S02]  /*3150*/  LDG.E.U8 R155, desc[UR36][R162.64+0x38] ;  /* 0x00003824a29b7981 */ /* 0x004ee4000c1e1100 */
[----:B---3--:R-:W-:-:S05]  /*3160*/  PRMT R89, R155, 0x8880, RZ ;  /* 0x000088809b597816 */ /* 0x008fca00000000ff */
[----:B------:R-:W-:-:S07]  /*3170*/  IMAD R164, R89, R154, RZ ;  /* 0x0000009a59a47224 */ /* 0x000fce00078e02ff */
.L_x_92:
[----:B------:R-:W-:Y:S05]  /*3180*/  BSYNC B1 ;  /* 0x0000000000017941 */ /* 0x000fea0003800000 */
.L_x_91:
        /* <DEDUP_REMOVED lines=11> */
.L_x_94:
[----:B------:R-:W-:Y:S05]  /*3240*/  BSYNC B1 ;  /* 0x0000000000017941 */ /* 0x000fea0003800000 */
.L_x_93:
[----:B------:R-:W-:Y:S01]  /*3250*/  @!P4 IMAD R119, R119, R153, R164 ;  /* 0x000000997777c224 */ /* 0x000fe200078e02a4 */
[----:B------:R-:W-:Y:S04]  /*3260*/  BSSY B1, `(.L_x_95) ;  /* 0x0000006000017945 */ /* 0x000fe80003800000 */
[----:B------:R0:W-:Y:S01]  /*3270*/  @!P4 STG.E.U8 desc[UR36][R8.64+0x39], R119 ;  /* 0x000039770800c986 */ /* 0x0001e2000c101124 */
[----:B------:R-:W-:Y:S05]  /*3280*/  @P3 BRA `(.L_x_96) ;  /* 0x00000000000c3947 */ /* 0x000fea0003800000 */
[----:B--2---:R-:W3:Y:S02]  /*3290*/  LDG.E.U8 R155, desc[UR36][R22.64+0x40] ;  /* 0x00004024169b7981 */ /* 0x004ee4000c1e1100 */
[----:B---3--:R-:W-:-:S05]  /*32a0*/  PRMT R89, R155, 0x8880, RZ ;  /* 0x000088809b597816 */ /* 0x008fca00000000ff */
[----:B------:R-:W-:-:S07]  /*32b0*/  IMAD R164, R89, R154, RZ ;  /* 0x0000009a59a47224 */ /* 0x000fce00078e02ff */
.L_x_96:
[----:B------:R-:W-:Y:S05]  /*32c0*/  BSYNC B1 ;  /* 0x0000000000017941 */ /* 0x000fea0003800000 */
.L_x_95:
[----:B---3--:R-:W-:Y:S01]  /*32d0*/  @!P3 IMAD R89, R120, R153, R164 ;  /* 0x000000997859b224 */ /* 0x008fe200078e02a4 */
[----:B------:R-:W-:Y:S04]  /*32e0*/  BSSY B1, `(.L_x_97) ;  /* 0x0000006000017945 */ /* 0x000fe80003800000 */
[----:B------:R3:W-:Y:S01]  /*32f0*/  @!P3 STG.E.U8 desc[UR36][R158.64+0x40], R89 ;  /* 0x000040599e00b986 */ /* 0x0007e2000c101124 */
[----:B------:R-:W-:Y:S05]  /*3300*/  @P5 BRA `(.L_x_98) ;  /* 0x00000000000c5947 */ /* 0x000fea0003800000 */
[----:B--2---:R-:W3:Y:S02]  /*3310*/  LDG.E.U8 R155, desc[UR36][R22.64+0x41] ;  /* 0x00004124169b7981 */ /* 0x004ee4000c1e1100 */
[----:B---3--:R-:W-:-:S05]  /*3320*/  PRMT R89, R155, 0x8880, RZ ;  /* 0x000088809b597816 */ /* 0x008fca00000000ff */
[----:B------:R-:W-:-:S07]  /*3330*/  IMAD R164, R89, R154, RZ ;  /* 0x0000009a59a47224 */ /* 0x000fce00078e02ff */
.L_x_98:
[----:B------:R-:W-:Y:S05]  /*3340*/  BSYNC B1 ;  /* 0x0000000000017941 */ /* 0x000fea0003800000 */
.L_x_97:
[----:B------:R-:W-:Y:S01]  /*3350*/  @!P5 IMAD R121, R121, R153, R164 ;  /* 0x000000997979d224 */ /* 0x000fe200078e02a4 */
[----:B------:R-:W-:Y:S04]  /*3360*/  BSSY B1, `(.L_x_99) ;  /* 0x0000006000017945 */ /* 0x000fe80003800000 */
[----:B------:R0:W-:Y:S01]  /*3370*/  @!P5 STG.E.U8 desc[UR36][R158.64+0x41], R121 ;  /* 0x000041799e00d986 */ /* 0x0001e2000c101124 */
[----:B------:R-:W-:Y:S05]  /*3380*/  @P2 BRA `(.L_x_100) ;  /* 0x00000000000c2947 */ /* 0x000fea0003800000 */
[----:B--2---:R-:W3:Y:S02]  /*3390*/  LDG.E.U8 R155, desc[UR36][R162.64+0x40] ;  /* 0x00004024a29b7981 */ /* 0x004ee4000c1e1100 */
[----:B---3--:R-:W-:-:S05]  /*33a0*/  PRMT R89, R155, 0x8880, RZ ;  /* 0x000088809b597816 */ /* 0x008fca00000000ff */
[----:B------:R-:W-:-:S07]  /*33b0*/  IMAD R164, R89, R154, RZ ;  /* 0x0000009a59a47224 */ /* 0x000fce00078e02ff */
.L_x_100:
[----:B------:R-:W-:Y:S05]  /*33c0*/  BSYNC B1 ;  /* 0x0000000000017941 */ /* 0x000fea0003800000 */
.L_x_99:
        /* <DEDUP_REMOVED lines=11> */
.L_x_102:
[----:B------:R-:W-:Y:S05]  /*3480*/  BSYNC B1 ;  /* 0x0000000000017941 */ /* 0x000fea0003800000 */
.L_x_101:
[----:B------:R-:W-:Y:S01]  /*3490*/  @!P4 IMAD R123, R123, R153, R164 ;  /* 0x000000997b7bc224 */ /* 0x000fe200078e02a4 */
[----:B------:R-:W-:Y:S04]  /*34a0*/  BSSY B1, `(.L_x_103) ;  /* 0x0000006000017945 */ /* 0x000fe80003800000 */
[----:B------:R0:W-:Y:S01]  /*34b0*/  @!P4 STG.E.U8 desc[UR36][R8.64+0x41], R123 ;  /* 0x0000417b0800c986 */ /* 0x0001e2000c101124 */
[----:B------:R-:W-:Y:S05]  /*34c0*/  @P3 BRA `(.L_x_104) ;  /* 0x00000000000c3947 */ /* 0x000fea0003800000 */
[----:B--2---:R-:W3:Y:S02]  /*34d0*/  LDG.E.U8 R155, desc[UR36][R22.64+0x48] ;  /* 0x00004824169b7981 */ /* 0x004ee4000c1e1100 */
[----:B---3--:R-:W-:-:S05]  /*34e0*/  PRMT R89, R155, 0x8880, RZ ;  /* 0x000088809b597816 */ /* 0x008fca00000000ff */
[----:B------:R-:W-:-:S07]  /*34f0*/  IMAD R164, R89, R154, RZ ;  /* 0x0000009a59a47224 */ /* 0x000fce00078e02ff */
.L_x_104:
[----:B------:R-:W-:Y:S05]  /*3500*/  BSYNC B1 ;  /* 0x0000000000017941 */ /* 0x000fea0003800000 */
.L_x_103:
[----:B---3--:R-:W-:Y:S01]  /*3510*/  @!P3 IMAD R89, R124, R153, R164 ;  /* 0x000000997c59b224 */ /* 0x008fe200078e02a4 */
[----:B------:R-:W-:Y:S04]  /*3520*/  BSSY B1, `(.L_x_105) ;  /* 0x0000006000017945 */ /* 0x000fe80003800000 */
[----:B------:R3:W-:Y:S01]  /*3530*/  @!P3 STG.E.U8 desc[UR36][R158.64+0x48], R89 ;  /* 0x000048599e00b986 */ /* 0x0007e2000c101124 */
[----:B------:R-:W-:Y:S05]  /*3540*/  @P5 BRA `(.L_x_106) ;  /* 0x00000000000c5947 */ /* 0x000fea0003800000 */
[----:B--2---:R-:W3:Y:S02]  /*3550*/  LDG.E.U8 R155, desc[UR36][R22.64+0x49] ;  /* 0x00004924169b7981 */ /* 0x004ee4000c1e1100 */
[----:B---3--:R-:W-:-:S05]  /*3560*/  PRMT R89, R155, 0x8880, RZ ;  /* 0x000088809b597816 */ /* 0x008fca00000000ff */
[----:B------:R-:W-:-:S07]  /*3570*/  IMAD R164, R89, R154, RZ ;  /* 0x0000009a59a47224 */ /* 0x000fce00078e02ff */
.L_x_106:
[----:B------:R-:W-:Y:S05]  /*3580*/  BSYNC B1 ;  /* 0x0000000000017941 */ /* 0x000fea0003800000 */
.L_x_105:
[----:B------:R-:W-:Y:S01]  /*3590*/  @!P5 IMAD R125, R125, R153, R164 ;  /* 0x000000997d7dd224 */ /* 0x000fe200078e02a4 */
[----:B------:R-:W-:Y:S04]  /*35a0*/  BSSY B1, `(.L_x_107) ;  /* 0x0000006000017945 */ /* 0x000fe80003800000 */
[----:B------:R0:W-:Y:S01]  /*35b0*/  @!P5 STG.E.U8 desc[UR36][R158.64+0x49], R125 ;  /* 0x0000497d9e00d986 */ /* 0x0001e2000c101124 */
[----:B------:R-:W-:Y:S05]  /*35c0*/  @P2 BRA `(.L_x_108) ;  /* 0x00000000000c2947 */ /* 0x000fea0003800000 */
[----:B--2---:R-:W3:Y:S02]  /*35d0*/  LDG.E.U8 R155, desc[UR36][R162.64+0x48] ;  /* 0x00004824a29b7981 */ /* 0x004ee4000c1e1100 */
[----:B---3--:R-:W-:-:S05]  /*35e0*/  PRMT R89, R155, 0x8880, RZ ;  /* 0x000088809b597816 */ /* 0x008fca00000000ff */
[----:B------:R-:W-:-:S07]  /*35f0*/  IMAD R164, R89, R154, RZ ;  /* 0x0000009a59a47224 */ /* 0x000fce00078e02ff */
.L_x_108:
[----:B------:R-:W-:Y:S05]  /*3600*/  BSYNC B1 ;  /* 0x0000000000017941 */ /* 0x000fea0003800000 */
.L_x_107:
        /* <DEDUP_REMOVED lines=11> */
.L_x_110:
[----:B------:R-:W-:Y:S05]  /*36c0*/  BSYNC B1 ;  /* 0x0000000000017941 */ /* 0x000fea0003800000 */
.L_x_109:
[----:B------:R-:W-:Y:S01]  /*36d0*/  @!P4 IMAD R127, R127, R153, R164 ;  /* 0x000000997f7fc224 */ /* 0x000fe200078e02a4 */
[----:B------:R-:W-:Y:S04]  /*36e0*/  BSSY B1, `(.L_x_111) ;  /* 0x0000006000017945 */ /* 0x000fe80003800000 */
[----:B------:R0:W-:Y:S01]  /*36f0*/  @!P4 STG.E.U8 desc[UR36][R8.64+0x49], R127 ;  /* 0x0000497f0800c986 */ /* 0x0001e2000c101124 */
[----:B------:R-:W-:Y:S05]  /*3700*/  @P3 BRA `(.L_x_112) ;  /* 0x00000000000c3947 */ /* 0x000fea0003800000 */
[----:B--2---:R-:W3:Y:S02]  /*3710*/  LDG.E.U8 R155, desc[UR36][R22.64+0x50] ;  /* 0x00005024169b7981 */ /* 0x004ee4000c1e1100 */
[----:B---3--:R-:W-:-:S05]  /*3720*/  PRMT R89, R155, 0x8880, RZ ;  /* 0x000088809b597816 */ /* 0x008fca00000000ff */
[----:B------:R-:W-:-:S07]  /*3730*/  IMAD R164, R89, R154, RZ ;  /* 0x0000009a59a47224 */ /* 0x000fce00078e02ff */
.L_x_112:
[----:B------:R-:W-:Y:S05]  /*3740*/  BSYNC B1 ;  /* 0x0000000000017941 */ /* 0x000fea0003800000 */
.L_x_111:
[----:B---3--:R-:W-:Y:S01]  /*3750*/  @!P3 IMAD R89, R128, R153, R164 ;  /* 0x000000998059b224 */ /* 0x008fe200078e02a4 */
[----:B------:R-:W-:Y:S04]  /*3760*/  BSSY B1, `(.L_x_113) ;  /* 0x0000006000017945 */ /* 0x000fe80003800000 */
[----:B------:R3:W-:Y:S01]  /*3770*/  @!P3 STG.E.U8 desc[UR36][R158.64+0x50], R89 ;  /* 0x000050599e00b986 */ /* 0x0007e2000c101124 */
[----:B------:R-:W-:Y:S05]  /*3780*/  @P5 BRA `(.L_x_114) ;  /* 0x00000000000c5947 */ /* 0x000fea0003800000 */
[----:B--2---:R-:W3:Y:S02]  /*3790*/  LDG.E.U8 R155, desc[UR36][R22.64+0x51] ;  /* 0x00005124169b7981 */ /* 0x004ee4000c1e1100 */
[----:B---3--:R-:W-:-:S05]  /*37a0*/  PRMT R89, R155, 0x8880, RZ ;  /* 0x000088809b597816 */ /* 0x008fca00000000ff */
[----:B------:R-:W-:-:S07]  /*37b0*/  IMAD R164, R89, R154, RZ ;  /* 0x0000009a59a47224 */ /* 0x000fce00078e02ff */
.L_x_114:
[----:B------:R-:W-:Y:S05]  /*37c0*/  BSYNC B1 ;  /* 0x0000000000017941 */ /* 0x000fea0003800000 */
.L_x_113:
[----:B------:R-:W-:Y:S01]  /*37d0*/  @!P5 IMAD R129, R129, R153, R164 ;  /* 0x000000998181d224 */ /* 0x000fe200078e02a4 */
[----:B------:R-:W-:Y:S04]  /*37e0*/  BSSY B1, `(.L_x_115) ;  /* 0x0000006000017945 */ /* 0x000fe80003800000 */
[----:B------:R0:W-:Y:S01]  /*37f0*/  @!P5 STG.E.U8 desc[UR36][R158.64+0x51], R129 ;  /* 0x000051819e00d986 */ /* 0x0001e2000c101124 */
[----:B------:R-:W-:Y:S05]  /*3800*/  @P2 BRA `(.L_x_116) ;  /* 0x00000000000c2947 */ /* 0x000fea0003800000 */
[----:B--2---:R-:W3:Y:S02]  /*3810*/  LDG.E.U8 R155, desc[UR36][R162.64+0x50] ;  /* 0x00005024a29b7981 */ /* 0x004ee4000c1e1100 */
[----:B---3--:R-:W-:-:S05]  /*3820*/  PRMT R89, R155, 0x8880, RZ ;  /* 0x000088809b597816 */ /* 0x008fca00000000ff */
[----:B------:R-:W-:-:S07]  /*3830*/  IMAD R164, R89, R154, RZ ;  /* 0x0000009a59a47224 */ /* 0x000fce00078e02ff */
.L_x_116:
[----:B------:R-:W-:Y:S05]  /*3840*/  BSYNC B1 ;  /* 0x0000000000017941 */ /* 0x000fea0003800000 */
.L_x_115:
        /* <DEDUP_REMOVED lines=11> */
.L_x_118:
[----:B------:R-:W-:Y:S05]  /*3900*/  BSYNC B1 ;  /* 0x0000000000017941 */ /* 0x000fea0003800000 */
.L_x_117:
[----:B------:R-:W-:Y:S01]  /*3910*/  @!P4 IMAD R131, R131, R153, R164 ;  /* 0x000000998383c224 */ /* 0x000fe200078e02a4 */
[----:B------:R-:W-:Y:S04]  /*3920*/  BSSY B1, `(.L_x_119) ;  /* 0x0000006000017945 */ /* 0x000fe80003800000 */
[----:B------:R0:W-:Y:S01]  /*3930*/  @!P4 STG.E.U8 desc[UR36][R8.64+0x51], R131 ;  /* 0x000051830800c986 */ /* 0x0001e2000c101124 */
[----:B------:R-:W-:Y:S05]  /*3940*/  @P3 BRA `(.L_x_120) ;  /* 0x00000000000c3947 */ /* 0x000fea0003800000 */
[----:B--2---:R-:W3:Y:S02]  /*3950*/  LDG.E.U8 R155, desc[UR36][R22.64+0x58] ;  /* 0x00005824169b7981 */ /* 0x004ee4000c1e1100 */
[----:B---3--:R-:W-:-:S05]  /*3960*/  PRMT R89, R155, 0x8880, RZ ;  /* 0x000088809b597816 */ /* 0x008fca00000000ff */
[----:B------:R-:W-:-:S07]  /*3970*/  IMAD R164, R89, R154, RZ ;  /* 0x0000009a59a47224 */ /* 0x000fce00078e02ff */
.L_x_120:
[----:B------:R-:W-:Y:S05]  /*3980*/  BSYNC B1 ;  /* 0x0000000000017941 */ /* 0x000fea0003800000 */
.L_x_119:
[----:B---3--:R-:W-:Y:S01]  /*3990*/  @!P3 IMAD R89, R132, R153, R164 ;  /* 0x000000998459b224 */ /* 0x008fe200078e02a4 */
[----:B------:R-:W-:Y:S04]  /*39a0*/  BSSY B1, `(.L_x_121) ;  /* 0x0000006000017945 */ /* 0x000fe80003800000 */
[----:B------:R3:W-:Y:S01]  /*39b0*/  @!P3 STG.E.U8 desc[UR36][R158.64+0x58], R89 ;  /* 0x000058599e00b986 */ /* 0x0007e2000c101124 */
[----:B------:R-:W-:Y:S05]  /*39c0*/  @P5 BRA `(.L_x_122) ;  /* 0x00000000000c5947 */ /* 0x000fea0003800000 */
[----:B--2---:R-:W3:Y:S02]  /*39d0*/  LDG.E.U8 R155, desc[UR36][R22.64+0x59] ;  /* 0x00005924169b7981 */ /* 0x004ee4000c1e1100 */
[----:B---3--:R-:W-:-:S05]  /*39e0*/  PRMT R89, R155, 0x8880, RZ ;  /* 0x000088809b597816 */ /* 0x008fca00000000ff */
[----:B------:R-:W-:-:S07]  /*39f0*/  IMAD R164, R89, R154, RZ ;  /* 0x0000009a59a47224 */ /* 0x000fce00078e02ff */
.L_x_122:
[----:B------:R-:W-:Y:S05]  /*3a00*/  BSYNC B1 ;  /* 0x0000000000017941 */ /* 0x000fea0003800000 */
.L_x_121:
[----:B------:R-:W-:Y:S01]  /*3a10*/  @!P5 IMAD R133, R133, R153, R164 ;  /* 0x000000998585d224 */ /* 0x000fe200078e02a4 */
[----:B------:R-:W-:Y:S04]  /*3a20*/  BSSY B1, `(.L_x_123) ;  /* 0x0000006000017945 */ /* 0x000fe80003800000 */
[----:B------:R0:W-:Y:S01]  /*3a30*/  @!P5 STG.E.U8 desc[UR36][R158.64+0x59], R133 ;  /* 0x000059859e00d986 */ /* 0x0001e2000c101124 */
[----:B------:R-:W-:Y:S05]  /*3a40*/  @P2 BRA `(.L_x_124) ;  /* 0x00000000000c2947 */ /* 0x000fea0003800000 */
[----:B--2---:R-:W3:Y:S02]  /*3a50*/  LDG.E.U8 R155, desc[UR36][R162.64+0x58] ;  /* 0x00005824a29b7981 */ /* 0x004ee4000c1e1100 */
[----:B---3--:R-:W-:-:S05]  /*3a60*/  PRMT R89, R155, 0x8880, RZ ;  /* 0x000088809b597816 */ /* 0x008fca00000000ff */
[----:B------:R-:W-:-:S07]  /*3a70*/  IMAD R164, R89, R154, RZ ;  /* 0x0000009a59a47224 */ /* 0x000fce00078e02ff */
.L_x_124:
[----:B------:R-:W-:Y:S05]  /*3a80*/  BSYNC B1 ;  /* 0x0000000000017941 */ /* 0x000fea0003800000 */
.L_x_123:
        /* <DEDUP_REMOVED lines=11> */
.L_x_126:
[----:B------:R-:W-:Y:S05]  /*3b40*/  BSYNC B1 ;  /* 0x0000000000017941 */ /* 0x000fea0003800000 */
.L_x_125:
[----:B------:R-:W-:Y:S01]  /*3b50*/  @!P4 IMAD R135, R135, R153, R164 ;  /* 0x000000998787c224 */ /* 0x000fe200078e02a4 */
[----:B------:R-:W-:Y:S04]  /*3b60*/  BSSY B1, `(.L_x_127) ;  /* 0x0000006000017945 */ /* 0x000fe80003800000 */
[----:B------:R0:W-:Y:S01]  /*3b70*/  @!P4 STG.E.U8 desc[UR36][R8.64+0x59], R135 ;  /* 0x000059870800c986 */ /* 0x0001e2000c101124 */
[----:B------:R-:W-:Y:S05]  /*3b80*/  @P3 BRA `(.L_x_128) ;  /* 0x00000000000c3947 */ /* 0x000fea0003800000 */
[----:B--2---:R-:W3:Y:S02]  /*3b90*/  LDG.E.U8 R155, desc[UR36][R22.64+0x60] ;  /* 0x00006024169b7981 */ /* 0x004ee4000c1e1100 */
[----:B---3--:R-:W-:-:S05]  /*3ba0*/  PRMT R89, R155, 0x8880, RZ ;  /* 0x000088809b597816 */ /* 0x008fca00000000ff */
[----:B------:R-:W-:-:S07]  /*3bb0*/  IMAD R164, R89, R154, RZ ;  /* 0x0000009a59a47224 */ /* 0x000fce00078e02ff */
.L_x_128:
[----:B------:R-:W-:Y:S05]  /*3bc0*/  BSYNC B1 ;  /* 0x0000000000017941 */ /* 0x000fea0003800000 */
.L_x_127:
[----:B---3--:R-:W-:Y:S01]  /*3bd0*/  @!P3 IMAD R89, R136, R153, R164 ;  /* 0x000000998859b224 */ /* 0x008fe200078e02a4 */
[----:B------:R-:W-:Y:S04]  /*3be0*/  BSSY B1, `(.L_x_129) ;  /* 0x0000006000017945 */ /* 0x000fe80003800000 */
[----:B------:R3:W-:Y:S01]  /*3bf0*/  @!P3 STG.E.U8 desc[UR36][R158.64+0x60], R89 ;  /* 0x000060599e00b986 */ /* 0x0007e2000c101124 */
[----:B------:R-:W-:Y:S05]  /*3c00*/  @P5 BRA `(.L_x_130) ;  /* 0x00000000000c5947 */ /* 0x000fea0003800000 */
[----:B--2---:R-:W3:Y:S02]  /*3c10*/  LDG.E.U8 R155, desc[UR36][R22.64+0x61] ;  /* 0x00006124169b7981 */ /* 0x004ee4000c1e1100 */
[----:B---3--:R-:W-:-:S05]  /*3c20*/  PRMT R89, R155, 0x8880, RZ ;  /* 0x000088809b597816 */ /* 0x008fca00000000ff */
[----:B------:R-:W-:-:S07]  /*3c30*/  IMAD R164, R89, R154, RZ ;  /* 0x0000009a59a47224 */ /* 0x000fce00078e02ff */
.L_x_130:
[----:B------:R-:W-:Y:S05]  /*3c40*/  BSYNC B1 ;  /* 0x0000000000017941 */ /* 0x000fea0003800000 */
.L_x_129:
[----:B------:R-:W-:Y:S01]  /*3c50*/  @!P5 IMAD R137, R137, R153, R164 ;  /* 0x000000998989d224 */ /* 0x000fe200078e02a4 */
[----:B------:R-:W-:Y:S04]  /*3c60*/  BSSY B1, `(.L_x_131) ;  /* 0x0000006000017945 */ /* 0x000fe80003800000 */
[----:B------:R0:W-:Y:S01]  /*3c70*/  @!P5 STG.E.U8 desc[UR36][R158.64+0x61], R137 ;  /* 0x000061899e00d986 */ /* 0x0001e2000c101124 */
[----:B------:R-:W-:Y:S05]  /*3c80*/  @P2 BRA `(.L_x_132) ;  /* 0x00000000000c2947 */ /* 0x000fea0003800000 */
[----:B--2---:R-:W3:Y:S02]  /*3c90*/  LDG.E.U8 R155, desc[UR36][R162.64+0x60] ;  /* 0x00006024a29b7981 */ /* 0x004ee4000c1e1100 */
[----:B---3--:R-:W-:-:S05]  /*3ca0*/  PRMT R89, R155, 0x8880, RZ ;  /* 0x000088809b597816 */ /* 0x008fca00000000ff */
[----:B------:R-:W-:-:S07]  /*3cb0*/  IMAD R164, R89, R154, RZ ;  /* 0x0000009a59a47224 */ /* 0x000fce00078e02ff */
.L_x_132:
[----:B------:R-:W-:Y:S05]  /*3cc0*/  BSYNC B1 ;  /* 0x0000000000017941 */ /* 0x000fea0003800000 */
.L_x_131:
        /* <DEDUP_REMOVED lines=11> */
.L_x_134:
[----:B------:R-:W-:Y:S05]  /*3d80*/  BSYNC B1 ;  /* 0x0000000000017941 */ /* 0x000fea0003800000 */
.L_x_133:
[----:B------:R-:W-:Y:S01]  /*3d90*/  @!P4 IMAD R139, R139, R153, R164 ;  /* 0x000000998b8bc224 */ /* 0x000fe200078e02a4 */
[----:B------:R-:W-:Y:S04]  /*3da0*/  BSSY B1, `(.L_x_135) ;  /* 0x0000006000017945 */ /* 0x000fe80003800000 */
[----:B------:R0:W-:Y:S01]  /*3db0*/  @!P4 STG.E.U8 desc[UR36][R8.64+0x61], R139 ;  /* 0x0000618b0800c986 */ /* 0x0001e2000c101124 */
[----:B------:R-:W-:Y:S05]  /*3dc0*/  @P3 BRA `(.L_x_136) ;  /* 0x00000000000c3947 */ /* 0x000fea0003800000 */
[----:B--2---:R-:W3:Y:S02]  /*3dd0*/  LDG.E.U8 R155, desc[UR36][R22.64+0x68] ;  /* 0x00006824169b7981 */ /* 0x004ee4000c1e1100 */
[----:B---3--:R-:W-:-:S05]  /*3de0*/  PRMT R89, R155, 0x8880, RZ ;  /* 0x000088809b597816 */ /* 0x008fca00000000ff */
[----:B------:R-:W-:-:S07]  /*3df0*/  IMAD R164, R89, R154, RZ ;  /* 0x0000009a59a47224 */ /* 0x000fce00078e02ff */
.L_x_136:
[----:B------:R-:W-:Y:S05]  /*3e00*/  BSYNC B1 ;  /* 0x0000000000017941 */ /* 0x000fea0003800000 */
.L_x_135:
[----:B---3--:R-:W-:Y:S01]  /*3e10*/  @!P3 IMAD R89, R140, R153, R164 ;  /* 0x000000998c59b224 */ /* 0x008fe200078e02a4 */
[----:B------:R-:W-:Y:S04]  /*3e20*/  BSSY B1, `(.L_x_137) ;  /* 0x0000006000017945 */ /* 0x000fe80003800000 */
[----:B------:R3:W-:Y:S01]  /*3e30*/  @!P3 STG.E.U8 desc[UR36][R158.64+0x68], R89 ;  /* 0x000068599e00b986 */ /* 0x0007e2000c101124 */
[----:B------:R-:W-:Y:S05]  /*3e40*/  @P5 BRA `(.L_x_138) ;  /* 0x00000000000c5947 */ /* 0x000fea0003800000 */
[----:B--2---:R-:W3:Y:S02]  /*3e50*/  LDG.E.U8 R155, desc[UR36][R22.64+0x69] ;  /* 0x00006924169b7981 */ /* 0x004ee4000c1e1100 */
[----:B---3--:R-:W-:-:S05]  /*3e60*/  PRMT R89, R155, 0x8880, RZ ;  /* 0x000088809b597816 */ /* 0x008fca00000000ff */
[----:B------:R-:W-:-:S07]  /*3e70*/  IMAD R164, R89, R154, RZ ;  /* 0x0000009a59a47224 */ /* 0x000fce00078e02ff */
.L_x_138:
[----:B------:R-:W-:Y:S05]  /*3e80*/  BSYNC B1 ;  /* 0x0000000000017941 */ /* 0x000fea0003800000 */
.L_x_137:
[----:B------:R-:W-:Y:S01]  /*3e90*/  @!P5 IMAD R141, R141, R153, R164 ;  /* 0x000000998d8dd224 */ /* 0x000fe200078e02a4 */
[----:B------:R-:W-:Y:S04]  /*3ea0*/  BSSY B1, `(.L_x_139) ;  /* 0x0000006000017945 */ /* 0x000fe80003800000 */
[----:B------:R0:W-:Y:S01]  /*3eb0*/  @!P5 STG.E.U8 desc[UR36][R158.64+0x69], R141 ;  /* 0x0000698d9e00d986 */ /* 0x0001e2000c101124 */
[----:B------:R-:W-:Y:S05]  /*3ec0*/  @P2 BRA `(.L_x_140) ;  /* 0x00000000000c2947 */ /* 0x000fea0003800000 */
[----:B--2---:R-:W3:Y:S02]  /*3ed0*/  LDG.E.U8 R155, desc[UR36][R162.64+0x68] ;  /* 0x00006824a29b7981 */ /* 0x004ee4000c1e1100 */
[----:B---3--:R-:W-:-:S05]  /*3ee0*/  PRMT R89, R155, 0x8880, RZ ;  /* 0x000088809b597816 */ /* 0x008fca00000000ff */
[----:B------:R-:W-:-:S07]  /*3ef0*/  IMAD R164, R89, R154, RZ ;  /* 0x0000009a59a47224 */ /* 0x000fce00078e02ff */
.L_x_140:
[----:B------:R-:W-:Y:S05]  /*3f00*/  BSYNC B1 ;  /* 0x0000000000017941 */ /* 0x000fea0003800000 */
.L_x_139:
        /* <DEDUP_REMOVED lines=11> */
.L_x_142:
[----:B------:R-:W-:Y:S05]  /*3fc0*/  BSYNC B1 ;  /* 0x0000000000017941 */ /* 0x000fea0003800000 */
.L_x_141:
[----:B------:R-:W-:Y:S01]  /*3fd0*/  @!P4 IMAD R143, R143, R153, R164 ;  /* 0x000000998f8fc224 */ /* 0x000fe200078e02a4 */
[----:B------:R-:W-:Y:S04]  /*3fe0*/  BSSY B1, `(.L_x_143) ;  /* 0x0000006000017945 */ /* 0x000fe80003800000 */
[----:B------:R0:W-:Y:S01]  /*3ff0*/  @!P4 STG.E.U8 desc[UR36][R8.64+0x69], R143 ;  /* 0x0000698f0800c986 */ /* 0x0001e2000c101124 */
[----:B------:R-:W-:Y:S05]  /*4000*/  @P3 BRA `(.L_x_144) ;  /* 0x00000000000c3947 */ /* 0x000fea0003800000 */
[----:B--2---:R-:W3:Y:S02]  /*4010*/  LDG.E.U8 R155, desc[UR36][R22.64+0x70] ;  /* 0x00007024169b7981 */ /* 0x004ee4000c1e1100 */
[----:B---3--:R-:W-:-:S05]  /*4020*/  PRMT R89, R155, 0x8880, RZ ;  /* 0x000088809b597816 */ /* 0x008fca00000000ff */
[----:B------:R-:W-:-:S07]  /*4030*/  IMAD R164, R89, R154, RZ ;  /* 0x0000009a59a47224 */ /* 0x000fce00078e02ff */
.L_x_144:
[----:B------:R-:W-:Y:S05]  /*4040*/  BSYNC B1 ;  /* 0x0000000000017941 */ /* 0x000fea0003800000 */
.L_x_143:
[----:B---3--:R-:W-:Y:S01]  /*4050*/  @!P3 IMAD R89, R144, R153, R164 ;  /* 0x000000999059b224 */ /* 0x008fe200078e02a4 */
[----:B------:R-:W-:Y:S04]  /*4060*/  BSSY B1, `(.L_x_145) ;  /* 0x0000006000017945 */ /* 0x000fe80003800000 */
[----:B------:R3:W-:Y:S01]  /*4070*/  @!P3 STG.E.U8 desc[UR36][R158.64+0x70], R89 ;  /* 0x000070599e00b986 */ /* 0x0007e2000c101124 */
[----:B------:R-:W-:Y:S05]  /*4080*/  @P5 BRA `(.L_x_146) ;  /* 0x00000000000c5947 */ /* 0x000fea0003800000 */
[----:B--2---:R-:W3:Y:S02]  /*4090*/  LDG.E.U8 R155, desc[UR36][R22.64+0x71] ;  /* 0x00007124169b7981 */ /* 0x004ee4000c1e1100 */
[----:B---3--:R-:W-:-:S05]  /*40a0*/  PRMT R89, R155, 0x8880, RZ ;  /* 0x000088809b597816 */ /* 0x008fca00000000ff */
[----:B------:R-:W-:-:S07]  /*40b0*/  IMAD R164, R89, R154, RZ ;  /* 0x0000009a59a47224 */ /* 0x000fce00078e02ff */
.L_x_146:
[----:B------:R-:W-:Y:S05]  /*40c0*/  BSYNC B1 ;  /* 0x0000000000017941 */ /* 0x000fea0003800000 */
.L_x_145:
[----:B------:R-:W-:Y:S01]  /*40d0*/  @!P5 IMAD R145, R145, R153, R164 ;  /* 0x000000999191d224 */ /* 0x000fe200078e02a4 */
[----:B------:R-:W-:Y:S04]  /*40e0*/  BSSY B1, `(.L_x_147) ;  /* 0x0000006000017945 */ /* 0x000fe80003800000 */
[----:B------:R0:W-:Y:S01]  /*40f0*/  @!P5 STG.E.U8 desc[UR36][R158.64+0x71], R145 ;  /* 0x000071919e00d986 */ /* 0x0001e2000c101124 */
[----:B------:R-:W-:Y:S05]  /*4100*/  @P2 BRA `(.L_x_148) ;  /* 0x00000000000c2947 */ /* 0x000fea0003800000 */
[----:B--2---:R-:W3:Y:S02]  /*4110*/  LDG.E.U8 R155, desc[UR36][R162.64+0x70] ;  /* 0x00007024a29b7981 */ /* 0x004ee4000c1e1100 */
[----:B---3--:R-:W-:-:S05]  /*4120*/  PRMT R89, R155, 0x8880, RZ ;  /* 0x000088809b597816 */ /* 0x008fca00000000ff */
[----:B------:R-:W-:-:S07]  /*4130*/  IMAD R164, R89, R154, RZ ;  /* 0x0000009a59a47224 */ /* 0x000fce00078e02ff */
.L_x_148:
[----:B------:R-:W-:Y:S05]  /*4140*/  BSYNC B1 ;  /* 0x0000000000017941 */ /* 0x000fea0003800000 */
.L_x_147:
[----:B------:R-:W-:Y:S01]  /*4150*/  ISETP.LT.OR P4, PT, R152, 0x72, !P1 ;  /* 0x000000729800780c */ /* 0x000fe20004f81670 */
[----:B---3--:R-:W-:Y:S01]  /*4160*/  @!P2 IMAD R89, R146, R153, R164 ;  /* 0x000000999259a224 */ /* 0x008fe200078e02a4 */
[----:B------:R-:W-:Y:S01]  /*4170*/  BSSY B1, `(.L_x_149) ;  /* 0x000000b000017945 */ /* 0x000fe20003800000 */
[----:B------:R-:W-:Y:S02]  /*4180*/  ISETP.LT.OR P3, PT, R152, 0x79, !P0 ;  /* 0x000000799800780c */ /* 0x000fe40004761670 */
[----:B----4-:R-:W-:Y:S01]  /*4190*/  IADD3 R91, P5, R4, 0x80, RZ ;  /* 0x00000080045b7810 */ /* 0x010fe20007fbe0ff */
[----:B------:R3:W-:Y:S01]  /*41a0*/  @!P2 STG.E.U8 desc[UR36][R8.64+0x70], R89 ;  /* 0x000070590800a986 */ /* 0x0007e2000c101124 */
[C---:B------:R-:W-:Y:S02]  /*41b0*/  ISETP.LT.OR P2, PT, R152.reuse, 0x79, !P1 ;  /* 0x000000799800780c */ /* 0x040fe40004f41670 */
[C---:B------:R-:W-:Y:S02]  /*41c0*/  ISETP.LT.OR P0, PT, R152.reuse, 0x7a, !P0 ;  /* 0x0000007a9800780c */ /* 0x040fe40004701670 */
[----:B------:R-:W-:-:S02]  /*41d0*/  ISETP.LT.OR P1, PT, R152, 0x7a, !P1 ;  /* 0x0000007a9800780c */ /* 0x000fc40004f21670 */
[----:B------:R-:W-:Y:S11]  /*41e0*/  @P4 BRA `(.L_x_150) ;  /* 0x00000000000c4947 */ /* 0x000ff60003800000 */
[----:B--2---:R-:W3:Y:S02]  /*41f0*/  LDG.E.U8 R155, desc[UR36][R162.64+0x71] ;  /* 0x00007124a29b7981 */ /* 0x004ee4000c1e1100 */
[----:B---3--:R-:W-:-:S05]  /*4200*/  PRMT R89, R155, 0x8880, RZ ;  /* 0x000088809b597816 */ /* 0x008fca00000000ff */
[----:B------:R-:W-:-:S07]  /*4210*/  IMAD R164, R89, R154, RZ ;  /* 0x0000009a59a47224 */ /* 0x000fce00078e02ff */
.L_x_150:
[----:B------:R-:W-:Y:S05]  /*4220*/  BSYNC B1 ;  /* 0x0000000000017941 */ /* 0x000fea0003800000 */
.L_x_149:
[----:B------:R-:W-:Y:S01]  /*4230*/  @!P4 IMAD R147, R147, R153, R164 ;  /* 0x000000999393c224 */ /* 0x000fe200078e02a4 */
[----:B------:R-:W-:Y:S04]  /*4240*/  BSSY B1, `(.L_x_151) ;  /* 0x0000006000017945 */ /* 0x000fe80003800000 */
[----:B------:R4:W-:Y:S01]  /*4250*/  @!P4 STG.E.U8 desc[UR36][R8.64+0x71], R147 ;  /* 0x000071930800c986 */ /* 0x0009e2000c101124 */
[----:B------:R-:W-:Y:S05]  /*4260*/  @P3 BRA `(.L_x_152) ;  /* 0x00000000000c3947 */ /* 0x000fea0003800000 */
[----:B--2---:R-:W3:Y:S02]  /*4270*/  LDG.E.U8 R155, desc[UR36][R22.64+0x78] ;  /* 0x00007824169b7981 */ /* 0x004ee4000c1e1100 */
[----:B---3--:R-:W-:-:S05]  /*4280*/  PRMT R89, R155, 0x8880, RZ ;  /* 0x000088809b597816 */ /* 0x008fca00000000ff */
[----:B------:R-:W-:-:S07]  /*4290*/  IMAD R164, R89, R154, RZ ;  /* 0x0000009a59a47224 */ /* 0x000fce00078e02ff */
.L_x_152:
[----:B------:R-:W-:Y:S05]  /*42a0*/  BSYNC B1 ;  /* 0x0000000000017941 */ /* 0x000fea0003800000 */
.L_x_151:
[----:B---3--:R-:W-:Y:S01]  /*42b0*/  @!P3 IMAD R89, R148, R153, R164 ;  /* 0x000000999459b224 */ /* 0x008fe200078e02a4 */
[----:B------:R-:W-:Y:S01]  /*42c0*/  BSSY B1, `(.L_x_153) ;  /* 0x0000007000017945 */ /* 0x000fe20003800000 */
[----:B0-----:R-:W-:-:S03]  /*42d0*/  IMAD.X R93, RZ, RZ, R5, P5 ;  /* 0x000000ffff5d7224 */ /* 0x001fc600028e0605 */
[----:B------:R0:W-:Y:S01]  /*42e0*/  @!P3 STG.E.U8 desc[UR36][R158.64+0x78], R89 ;  /* 0x000078599e00b986 */ /* 0x0001e2000c101124 */
[----:B------:R-:W-:Y:S05]  /*42f0*/  @P0 BRA `(.L_x_154) ;  /* 0x00000000000c0947 */ /* 0x000fea0003800000 */
[----:B--2---:R-:W2:Y:S02]  /*4300*/  LDG.E.U8 R155, desc[UR36][R22.64+0x79] ;  /* 0x00007924169b7981 */ /* 0x004ea4000c1e1100 */
[----:B--2---:R-:W-:-:S05]  /*4310*/  PRMT R5, R155, 0x8880, RZ ;  /* 0x000088809b057816 */ /* 0x004fca00000000ff */
[----:B------:R-:W-:-:S07]  /*4320*/  IMAD R164, R5, R154, RZ ;  /* 0x0000009a05a47224 */ /* 0x000fce00078e02ff */
.L_x_154:
[----:B------:R-:W-:Y:S05]  /*4330*/  BSYNC B1 ;  /* 0x0000000000017941 */ /* 0x000fea0003800000 */
.L_x_153:
[----:B------:R-:W-:Y:S01]  /*4340*/  @!P0 IMAD R149, R149, R153, R164 ;  /* 0x0000009995958224 */ /* 0x000fe200078e02a4 */
[----:B------:R-:W-:Y:S01]  /*4350*/  BSSY B1, `(.L_x_155) ;  /* 0x0000007000017945 */ /* 0x000fe20003800000 */
[----:B------:R-:W-:-:S03]  /*4360*/  IMAD R4, R93, R156, RZ ;  /* 0x0000009c5d047224 */ /* 0x000fc600078e02ff */
[----:B------:R3:W-:Y:S01]  /*4370*/  @!P0 STG.E.U8 desc[UR36][R158.64+0x79], R149 ;  /* 0x000079959e008986 */ /* 0x0007e2000c101124 */
[----:B------:R-:W-:Y:S05]  /*4380*/  @P2 BRA `(.L_x_156) ;  /* 0x00000000000c2947 */ /* 0x000fea0003800000 */
[----:B--2---:R-:W2:Y:S02]  /*4390*/  LDG.E.U8 R155, desc[UR36][R162.64+0x78] ;  /* 0x00007824a29b7981 */ /* 0x004ea4000c1e1100 */
[----:B--2---:R-:W-:-:S05]  /*43a0*/  PRMT R5, R155, 0x8880, RZ ;  /* 0x000088809b057816 */ /* 0x004fca00000000ff */
[----:B------:R-:W-:-:S07]  /*43b0*/  IMAD R164, R5, R154, RZ ;  /* 0x0000009a05a47224 */ /* 0x000fce00078e02ff */
.L_x_156:
[----:B------:R-:W-:Y:S05]  /*43c0*/  BSYNC B1 ;  /* 0x0000000000017941 */ /* 0x000fea0003800000 */
.L_x_155:
[----:B------:R-:W-:Y:S01]  /*43d0*/  @!P2 IMAD R5, R150, R153, R164 ;  /* 0x000000999605a224 */ /* 0x000fe200078e02a4 */
[----:B------:R-:W-:Y:S01]  /*43e0*/  BSSY B1, `(.L_x_157) ;  /* 0x0000009000017945 */ /* 0x000fe20003800000 */
[C---:B------:R-:W-:Y:S02]  /*43f0*/  IMAD R23, R91.reuse, R157, R4 ;  /* 0x0000009d5b177224 */ /* 0x040fe400078e0204 */
[CC--:B------:R-:W-:Y:S01]  /*4400*/  IMAD.WIDE.U32 R160, R91.reuse, R156.reuse, R160 ;  /* 0x0000009c5ba07225 */ /* 0x0c0fe200078e00a0 */
[----:B------:R0:W-:Y:S03]  /*4410*/  @!P2 STG.E.U8 desc[UR36][R8.64+0x78], R5 ;  /* 0x000078050800a986 */ /* 0x0001e6000c101124 */
[----:B------:R-:W-:Y:S01]  /*4420*/  IMAD.WIDE.U32 R156, R91, R156, R20 ;  /* 0x0000009c5b9c7225 */ /* 0x000fe200078e0014 */
[----:B------:R-:W-:Y:S06]  /*4430*/  @P1 BRA `(.L_x_158) ;  /* 0x00000000000c1947 */ /* 0x000fec0003800000 */
[----:B--2---:R-:W0:Y:S02]  /*4440*/  LDG.E.U8 R155, desc[UR36][R162.64+0x79] ;  /* 0x00007924a29b7981 */ /* 0x004e24000c1e1100 */
[----:B0-----:R-:W-:-:S05]  /*4450*/  PRMT R5, R155, 0x8880, RZ ;  /* 0x000088809b057816 */ /* 0x001fca00000000ff */
[----:B------:R-:W-:-:S07]  /*4460*/  IMAD R164, R5, R154, RZ ;  /* 0x0000009a05a47224 */ /* 0x000fce00078e02ff */
.L_x_158:
[----:B------:R-:W-:Y:S05]  /*4470*/  BSYNC B1 ;  /* 0x0000000000017941 */ /* 0x000fea0003800000 */
.L_x_157:
[----:B------:R-:W-:Y:S01]  /*4480*/  @!P1 IMAD R151, R151, R153, R164 ;  /* 0x0000009997979224 */ /* 0x000fe200078e02a4 */
[----:B------:R-:W-:Y:S01]  /*4490*/  ISETP.GE.AND P2, PT, R3, 0x81, PT ;  /* 0x000000810300780c */ /* 0x000fe20003f46270 */
[----:B------:R-:W-:Y:S01]  /*44a0*/  BSSY B1, `(.L_x_159) ;  /* 0x000000c000017945 */ /* 0x000fe20003800000 */
[----:B------:R-:W-:Y:S02]  /*44b0*/  IADD3 R4, P5, R156, R12, RZ ;  /* 0x0000000c9c047210 */ /* 0x000fe40007fbe0ff */
[----:B------:R1:W-:Y:S01]  /*44c0*/  @!P1 STG.E.U8 desc[UR36][R8.64+0x79], R151 ;  /* 0x0000799708009986 */ /* 0x0003e2000c101124 */
[----:B------:R-:W-:Y:S02]  /*44d0*/  ISETP.LT.OR P1, PT, R152, 0x1, !P2 ;  /* 0x000000019800780c */ /* 0x000fe40005721670 */
[----:B0-----:R-:W-:Y:S02]  /*44e0*/  IADD3.X R5, R13, R157, R23, P5, !PT ;  /* 0x0000009d0d057210 */ /* 0x001fe40002ffe417 */
[----:B------:R-:W-:-:S02]  /*44f0*/  ISETP.GE.AND P0, PT, R3, 0x89, PT ;  /* 0x000000890300780c */ /* 0x000fc40003f06270 */
[----:B------:R-:W-:Y:S02]  /*4500*/  IADD3 R12, P4, P3, R14, R12, R160 ;  /* 0x0000000c0e0c7210 */ /* 0x000fe40007b9e0a0 */
[----:B------:R-:W-:-:S05]  /*4510*/  ISETP.LT.OR P5, PT, R152, 0x2, !P2 ;  /* 0x000000029800780c */ /* 0x000fca00057a1670 */
[----:B-1----:R-:W-:Y:S08]  /*4520*/  @P1 BRA `(.L_x_160) ;  /* 0x00000000000c1947 */ /* 0x002ff00003800000 */
[----:B--2---:R-:W2:Y:S02]  /*4530*/  LDG.E.U8 R155, desc[UR36][R4.64] ;  /* 0x00000024049b7981 */ /* 0x004ea4000c1e1100 */
[----:B--2---:R-:W-:-:S05]  /*4540*/  PRMT R3, R155, 0x8880, RZ ;  /* 0x000088809b037816 */ /* 0x004fca00000000ff */
[----:B------:R-:W-:-:S07]  /*4550*/  IMAD R164, R3, R154, RZ ;  /* 0x0000009a03a47224 */ /* 0x000fce00078e02ff */
.L_x_160:
[----:B------:R-:W-:Y:S05]  /*4560*/  BSYNC B1 ;  /* 0x0000000000017941 */ /* 0x000fea0003800000 */
.L_x_159:
[----:B------:R-:W-:Y:S01]  /*4570*/  @!P1 IMAD R3, R24, R153, R164 ;  /* 0x0000009918039224 */ /* 0x000fe200078e02a4 */
[----:B------:R-:W-:Y:S01]  /*4580*/  BSSY B1, `(.L_x_161) ;  /* 0x0000007000017945 */ /* 0x000fe20003800000 */
[----:B------:R-:W-:-:S03]  /*4590*/  IMAD.IADD R160, R23, 0x1, R161 ;  /* 0x0000000117a07824 */ /* 0x000fc600078e02a1 */
[----:B------:R0:W-:Y:S01]  /*45a0*/  @!P1 STG.E.U8 desc[UR36][R6.64], R3 ;  /* 0x0000000306009986 */ /* 0x0001e2000c101124 */
[----:B------:R-:W-:Y:S05]  /*45b0*/  @P5 BRA `(.L_x_162) ;  /* 0x00000000000c5947 */ /* 0x000fea0003800000 */
[----:B--2---:R-:W0:Y:S02]  /*45c0*/  LDG.E.U8 R155, desc[UR36][R4.64+0x1] ;  /* 0x00000124049b7981 */ /* 0x004e24000c1e1100 */
[----:B0-----:R-:W-:-:S05]  /*45d0*/  PRMT R3, R155, 0x8880, RZ ;  /* 0x000088809b037816 */ /* 0x001fca00000000ff */
[----:B------:R-:W-:-:S07]  /*45e0*/  IMAD R164, R3, R154, RZ ;  /* 0x0000009a03a47224 */ /* 0x000fce00078e02ff */
.L_x_162:
[----:B------:R-:W-:Y:S05]  /*45f0*/  BSYNC B1 ;  /* 0x0000000000017941 */ /* 0x000fea0003800000 */
.L_x_161:
[C---:B------:R-:W-:Y:S01]  /*4600*/  ISETP.LT.OR P1, PT, R152.reuse, 0x1, !P0 ;  /* 0x000000019800780c */ /* 0x040fe20004721670 */
[----:B------:R-:W-:Y:S01]  /*4610*/  @!P5 IMAD R25, R25, R153, R164 ;  /* 0x000000991919d224 */ /* 0x000fe200078e02a4 */
[----:B------:R-:W-:Y:S01]  /*4620*/  BSSY B1, `(.L_x_163) ;  /* 0x000000a000017945 */ /* 0x000fe20003800000 */
[----:B------:R-:W-:Y:S02]  /*4630*/  IADD3.X R13, R21, R13, R160, P4, P3 ;  /* 0x0000000d150d7210 */ /* 0x000fe400027e64a0 */
[C---:B------:R-:W-:Y:S01]  /*4640*/  ISETP.LT.OR P4, PT, R152.reuse, 0x2, !P0 ;  /* 0x000000029800780c */ /* 0x040fe20004781670 */
[----:B------:R1:W-:Y:S01]  /*4650*/  @!P5 STG.E.U8 desc[UR36][R6.64+0x1], R25 ;  /* 0x000001190600d986 */ /* 0x0003e2000c101124 */
[C---:B------:R-:W-:Y:S02]  /*4660*/  ISETP.LT.OR P5, PT, R152.reuse, 0x9, !P2 ;  /* 0x000000099800780c */ /* 0x040fe400057a1670 */
[----:B------:R-:W-:-:S04]  /*4670*/  ISETP.LT.OR P3, PT, R152, 0xa, !P2 ;  /* 0x0000000a9800780c */ /* 0x000fc80005761670 */
[----:B------:R-:W-:Y:S09]  /*4680*/  @P1 BRA `(.L_x_164) ;  /* 0x00000000000c1947 */ /* 0x000ff20003800000 */
[----:B--2---:R-:W0:Y:S02]  /*4690*/  LDG.E.U8 R155, desc[UR36][R12.64] ;  /* 0x000000240c9b7981 */ /* 0x004e24000c1e1100 */
[----:B0-----:R-:W-:-:S05]  /*46a0*/  PRMT R3, R155, 0x8880, RZ ;  /* 0x000088809b037816 */ /* 0x001fca00000000ff */
[----:B------:R-:W-:-:S07]  /*46b0*/  IMAD R164, R3, R154, RZ ;  /* 0x0000009a03a47224 */ /* 0x000fce00078e02ff */
.L_x_164:
[----:B------:R-:W-:Y:S05]  /*46c0*/  BSYNC B1 ;  /* 0x0000000000017941 */ /* 0x000fea0003800000 */
.L_x_163:
[----:B0-----:R-:W-:Y:S01]  /*46d0*/  @!P1 IMAD R3, R26, R153, R164 ;  /* 0x000000991a039224 */ /* 0x001fe200078e02a4 */
[----:B------:R-:W-:Y:S04]  /*46e0*/  BSSY B1, `(.L_x_165) ;  /* 0x0000006000017945 */ /* 0x000fe80003800000 */
[----:B------:R0:W-:Y:S01]  /*46f0*/  @!P1 STG.E.U8 desc[UR36][R10.64], R3 ;  /* 0x000000030a009986 */ /* 0x0001e2000c101124 */
[----:B------:R-:W-:Y:S05]  /*4700*/  @P4 BRA `(.L_x_166) ;  /* 0x00000000000c4947 */ /* 0x000fea0003800000 */
[----:B--2---:R-:W0:Y:S02]  /*4710*/  LDG.E.U8 R155, desc[UR36][R12.64+0x1] ;  /* 0x000001240c9b7981 */ /* 0x004e24000c1e1100 */
[----:B0-----:R-:W-:-:S05]  /*4720*/  PRMT R3, R155, 0x8880, RZ ;  /* 0x000088809b037816 */ /* 0x001fca00000000ff */
[----:B------:R-:W-:-:S07]  /*4730*/  IMAD R164, R3, R154, RZ ;  /* 0x0000009a03a47224 */ /* 0x000fce00078e02ff */
.L_x_166:
[----:B------:R-:W-:Y:S05]  /*4740*/  BSYNC B1 ;  /* 0x0000000000017941 */ /* 0x000fea0003800000 */
.L_x_165:
[----:B------:R-:W-:Y:S01]  /*4750*/  @!P4 IMAD R27, R27, R153, R164 ;  /* 0x000000991b1bc224 */ /* 0x000fe200078e02a4 */
[----:B------:R-:W-:Y:S04]  /*4760*/  BSSY B1, `(.L_x_167) ;  /* 0x0000006000017945 */ /* 0x000fe80003800000 */
[----:B------:R0:W-:Y:S01]  /*4770*/  @!P4 STG.E.U8 desc[UR36][R10.64+0x1], R27 ;  /* 0x0000011b0a00c986 */ /* 0x0001e2000c101124 */
[----:B------:R-:W-:Y:S05]  /*4780*/  @P5 BRA `(.L_x_168) ;  /* 0x00000000000c5947 */ /* 0x000fea0003800000 */
[----:B--2---:R-:W0:Y:S02]  /*4790*/  LDG.E.U8 R155, desc[UR36][R4.64+0x8] ;  /* 0x00000824049b7981 */ /* 0x004e24000c1e1100 */
[----:B0-----:R-:W-:-:S05]  /*47a0*/  PRMT R3, R155, 0x8880, RZ ;  /* 0x000088809b037816 */ /* 0x001fca00000000ff */
[----:B------:R-:W-:-:S07]  /*47b0*/  IMAD R164, R3, R154, RZ ;  /* 0x0000009a03a47224 */ /* 0x000fce00078e02ff */
.L_x_168:
[----:B------:R-:W-:Y:S05]  /*47c0*/  BSYNC B1 ;  /* 0x0000000000017941 */ /* 0x000fea0003800000 */
.L_x_167:
[----:B0-----:R-:W-:Y:S01]  /*47d0*/  @!P5 IMAD R3, R28, R153, R164 ;  /* 0x000000991c03d224 */ /* 0x001fe200078e02a4 */
[----:B------:R-:W-:Y:S04]  /*47e0*/  BSSY B1, `(.L_x_169) ;  /* 0x0000006000017945 */ /* 0x000fe80003800000 */
[----:B------:R0:W-:Y:S01]  /*47f0*/  @!P5 STG.E.U8 desc[UR36][R6.64+0x8], R3 ;  /* 0x000008030600d986 */ /* 0x0001e2000c101124 */
[----:B------:R-:W-:Y:S05]  /*4800*/  @P3 BRA `(.L_x_170) ;  /* 0x00000000000c3947 */ /* 0x000fea0003800000 */
[----:B--2---:R-:W0:Y:S02]  /*4810*/  LDG.E.U8 R155, desc[UR36][R4.64+0x9] ;  /* 0x00000924049b7981 */ /* 0x004e24000c1e1100 */
[----:B0-----:R-:W-:-:S05]  /*4820*/  PRMT R3, R155, 0x8880, RZ ;  /* 0x000088809b037816 */ /* 0x001fca00000000ff */
[----:B------:R-:W-:-:S07]  /*4830*/  IMAD R164, R3, R154, RZ ;  /* 0x0000009a03a47224 */ /* 0x000fce00078e02ff */
.L_x_170:
[----:B------:R-:W-:Y:S05]  /*4840*/  BSYNC B1 ;  /* 0x0000000000017941 */ /* 0x000fea0003800000 */
.L_x_169:
[C---:B------:R-:W-:Y:S01]  /*4850*/  ISETP.LT.OR P5, PT, R152.reuse, 0x9, !P0 ;  /* 0x000000099800780c */ /* 0x040fe200047a1670 */
[----:B------:R-:W-:Y:S01]  /*4860*/  @!P3 IMAD R29, R29, R153, R164 ;  /* 0x000000991d1db224 */ /* 0x000fe200078e02a4 */
[----:B------:R-:W-:Y:S01]  /*4870*/  BSSY B1, `(.L_x_171) ;  /* 0x0000009000017945 */ /* 0x000fe20003800000 */
[C---:B------:R-:W-:Y:S02]  /*4880*/  ISETP.LT.OR P4, PT, R152.reuse, 0xa, !P0 ;  /* 0x0000000a9800780c */ /* 0x040fe40004781670 */
[C---:B------:R-:W-:Y:S01]  /*4890*/  ISETP.LT.OR P1, PT, R152.reuse, 0x12, !P2 ;  /* 0x000000129800780c */ /* 0x040fe20005721670 */
[----:B------:R0:W-:Y:S01]  /*48a0*/  @!P3 STG.E.U8 desc[UR36][R6.64+0x9], R29 ;  /* 0x0000091d0600b986 */ /* 0x0001e2000c101124 */
[----:B------:R-:W-:-:S06]  /*48b0*/  ISETP.LT.OR P3, PT, R152, 0x11, !P2 ;  /* 0x000000119800780c */ /* 0x000fcc0005761670 */
[----:B------:R-:W-:Y:S07]  /*48c0*/  @P5 BRA `(.L_x_172) ;  /* 0x00000000000c5947 */ /* 0x000fee0003800000 */
[----:B--2---:R-:W0:Y:S02]  /*48d0*/  LDG.E.U8 R155, desc[UR36][R12.64+0x8] ;  /* 0x000008240c9b7981 */ /* 0x004e24000c1e1100 */
[----:B0-----:R-:W-:-:S05]  /*48e0*/  PRMT R3, R155, 0x8880, RZ ;  /* 0x000088809b037816 */ /* 0x001fca00000000ff */
[----:B------:R-:W-:-:S07]  /*48f0*/  IMAD R164, R3, R154, RZ ;  /* 0x0000009a03a47224 */ /* 0x000fce00078e02ff */
.L_x_172:
[----:B------:R-:W-:Y:S05]  /*4900*/  BSYNC B1 ;  /* 0x0000000000017941 */ /* 0x000fea0003800000 */
.L_x_171:
[----:B0-----:R-:W-:Y:S01]  /*4910*/  @!P5 IMAD R3, R30, R153, R164 ;  /* 0x000000991e03d224 */ /* 0x001fe200078e02a4 */
[----:B------:R-:W-:Y:S04]  /*4920*/  BSSY B1, `(.L_x_173) ;  /* 0x0000006000017945 */ /* 0x000fe80003800000 */
[----:B------:R0:W-:Y:S01]  /*4930*/  @!P5 STG.E.U8 desc[UR36][R10.64+0x8], R3 ;  /* 0x000008030a00d986 */ /* 0x0001e2000c101124 */
[----:B------:R-:W-:Y:S05]  /*4940*/  @P4 BRA `(.L_x_174) ;  /* 0x00000000000c4947 */ /* 0x000fea0003800000 */
[----:B--2---:R-:W0:Y:S02]  /*4950*/  LDG.E.U8 R155, desc[UR36][R12.64+0x9] ;  /* 0x000009240c9b7981 */ /* 0x004e24000c1e1100 */
[----:B0-----:R-:W-:-:S05]  /*4960*/  PRMT R3, R155, 0x8880, RZ ;  /* 0x000088809b037816 */ /* 0x001fca00000000ff */
[----:B------:R-:W-:-:S07]  /*4970*/  IMAD R164, R3, R154, RZ ;  /* 0x0000009a03a47224 */ /* 0x000fce00078e02ff */
.L_x_174:
[----:B------:R-:W-:Y:S05]  /*4980*/  BSYNC B1 ;  /* 0x0000000000017941 */ /* 0x000fea0003800000 */
.L_x_173:
[----:B------:R-:W-:Y:S01]  /*4990*/  @!P4 IMAD R31, R31, R153, R164 ;  /* 0x000000991f1fc224 */ /* 0x000fe200078e02a4 */
[----:B------:R-:W-:Y:S04]  /*49a0*/  BSSY B1, `(.L_x_175) ;  /* 0x0000006000017945 */ /* 0x000fe80003800000 */
[----:B------:R0:W-:Y:S01]  /*49b0*/  @!P4 STG.E.U8 desc[UR36][R10.64+0x9], R31 ;  /* 0x0000091f0a00c986 */ /* 0x0001e2000c101124 */
[----:B------:R-:W-:Y:S05]  /*49c0*/  @P3 BRA `(.L_x_176) ;  /* 0x00000000000c3947 */ /* 0x000fea0003800000 */
[----:B--2---:R-:W0:Y:S02]  /*49d0*/  LDG.E.U8 R155, desc[UR36][R4.64+0x10] ;  /* 0x00001024049b7981 */ /* 0x004e24000c1e1100 */
[----:B0-----:R-:W-:-:S05]  /*49e0*/  PRMT R3, R155, 0x8880, RZ ;  /* 0x000088809b037816 */ /* 0x001fca00000000ff */
[----:B------:R-:W-:-:S07]  /*49f0*/  IMAD R164, R3, R154, RZ ;  /* 0x0000009a03a47224 */ /* 0x000fce00078e02ff */
.L_x_176:
[----:B------:R-:W-:Y:S05]  /*4a00*/  BSYNC B1 ;  /* 0x0000000000017941 */ /* 0x000fea0003800000 */
.L_x_175:
[----:B0-----:R-:W-:Y:S01]  /*4a10*/  @!P3 IMAD R3, R32, R153, R164 ;  /* 0x000000992003b224 */ /* 0x001fe200078e02a4 */
[----:B------:R-:W-:Y:S04]  /*4a20*/  BSSY B1, `(.L_x_177) ;  /* 0x0000006000017945 */ /* 0x000fe80003800000 */
[----:B------:R0:W-:Y:S01]  /*4a30*/  @!P3 STG.E.U8 desc[UR36][R6.64+0x10], R3 ;  /* 0x000010030600b986 */ /* 0x0001e2000c101124 */
[----:B------:R-:W-:Y:S05]  /*4a40*/  @P1 BRA `(.L_x_178) ;  /* 0x00000000000c1947 */ /* 0x000fea0003800000 */
[----:B--2---:R-:W0:Y:S02]  /*4a50*/  LDG.E.U8 R155, desc[UR36][R4.64+0x11] ;  /* 0x00001124049b7981 */ /* 0x004e24000c1e1100 */
[----:B0-----:R-:W-:-:S05]  /*4a60*/  PRMT R3, R155, 0x8880, RZ ;  /* 0x000088809b037816 */ /* 0x001fca00000000ff */
[----:B------:R-:W-:-:S07]  /*4a70*/  IMAD R164, R3, R154, RZ ;  /* 0x0000009a03a47224 */ /* 0x000fce00078e02ff */
.L_x_178:
[----:B------:R-:W-:Y:S05]  /*4a80*/  BSYNC B1 ;  /* 0x0000000000017941 */ /* 0x000fea0003800000 */
.L_x_177:
        /* <DEDUP_REMOVED lines=11> */
.L_x_180:
[----:B------:R-:W-:Y:S05]  /*4b40*/  BSYNC B1 ;  /* 0x0000000000017941 */ /* 0x000fea0003800000 */
.L_x_179:
[----:B0-----:R-:W-:Y:S01]  /*4b50*/  @!P4 IMAD R3, R34, R153, R164 ;  /* 0x000000992203c224 */ /* 0x001fe200078e02a4 */
[----:B------:R-:W-:Y:S04]  /*4b60*/  BSSY B1, `(.L_x_181) ;  /* 0x0000006000017945 */ /* 0x000fe80003800000 */
[----:B------:R0:W-:Y:S01]  /*4b70*/  @!P4 STG.E.U8 desc[UR36][R10.64+0x10], R3 ;  /* 0x000010030a00c986 */ /* 0x0001e2000c101124 */
[----:B------:R-:W-:Y:S05]  /*4b80*/  @P3 BRA `(.L_x_182) ;  /* 0x00000000000c3947 */ /* 0x000fea0003800000 */
[----:B--2---:R-:W0:Y:S02]  /*4b90*/  LDG.E.U8 R155, desc[UR36][R12.64+0x11] ;  /* 0x000011240c9b7981 */ /* 0x004e24000c1e1100 */
[----:B0-----:R-:W-:-:S05]  /*4ba0*/  PRMT R3, R155, 0x8880, RZ ;  /* 0x000088809b037816 */ /* 0x001fca00000000ff */
[----:B------:R-:W-:-:S07]  /*4bb0*/  IMAD R164, R3, R154, RZ ;  /* 0x0000009a03a47224 */ /* 0x000fce00078e02ff */
.L_x_182:
[----:B------:R-:W-:Y:S05]  /*4bc0*/  BSYNC B1 ;  /* 0x0000000000017941 */ /* 0x000fea0003800000 */
.L_x_181:
[----:B------:R-:W-:Y:S01]  /*4bd0*/  @!P3 IMAD R35, R35, R153, R164 ;  /* 0x000000992323b224 */ /* 0x000fe200078e02a4 */
[----:B------:R-:W-:Y:S04]  /*4be0*/  BSSY B1, `(.L_x_183) ;  /* 0x0000006000017945 */ /* 0x000fe80003800000 */
[----:B------:R0:W-:Y:S01]  /*4bf0*/  @!P3 STG.E.U8 desc[UR36][R10.64+0x11], R35 ;  /* 0x000011230a00b986 */ /* 0x0001e2000c101124 */
[----:B------:R-:W-:Y:S05]  /*4c00*/  @P5 BRA `(.L_x_184) ;  /* 0x00000000000c5947 */ /* 0x000fea0003800000 */
[----:B--2---:R-:W0:Y:S02]  /*4c10*/  LDG.E.U8 R155, desc[UR36][R4.64+0x18] ;  /* 0x00001824049b7981 */ /* 0x004e24000c1e1100 */
[----:B0-----:R-:W-:-:S05]  /*4c20*/  PRMT R3, R155, 0x8880, RZ ;  /* 0x000088809b037816 */ /* 0x001fca00000000ff */
[----:B------:R-:W-:-:S07]  /*4c30*/  IMAD R164, R3, R154, RZ ;  /* 0x0000009a03a47224 */ /* 0x000fce00078e02ff */
.L_x_184:
[----:B------:R-:W-:Y:S05]  /*4c40*/  BSYNC B1 ;  /* 0x0000000000017941 */ /* 0x000fea0003800000 */
.L_x_183:
[----:B0-----:R-:W-:Y:S01]  /*4c50*/  @!P5 IMAD R3, R36, R153, R164 ;  /* 0x000000992403d224 */ /* 0x001fe200078e02a4 */
[----:B------:R-:W-:Y:S04]  /*4c60*/  BSSY B1, `(.L_x_185) ;  /* 0x0000006000017945 */ /* 0x000fe80003800000 */
[----:B------:R0:W-:Y:S01]  /*4c70*/  @!P5 STG.E.U8 desc[UR36][R6.64+0x18], R3 ;  /* 0x000018030600d986 */ /* 0x0001e2000c101124 */
[----:B------:R-:W-:Y:S05]  /*4c80*/  @P1 BRA `(.L_x_186) ;  /* 0x00000000000c1947 */ /* 0x000fea0003800000 */
[----:B--2---:R-:W0:Y:S02]  /*4c90*/  LDG.E.U8 R155, desc[UR36][R4.64+0x19] ;  /* 0x00001924049b7981 */ /* 0x004e24000c1e1100 */
[----:B0-----:R-:W-:-:S05]  /*4ca0*/  PRMT R3, R155, 0x8880, RZ ;  /* 0x000088809b037816 */ /* 0x001fca00000000ff */
[----:B------:R-:W-:-:S07]  /*4cb0*/  IMAD R164, R3, R154, RZ ;  /* 0x0000009a03a47224 */ /* 0x000fce00078e02ff */
.L_x_186:
[----:B------:R-:W-:Y:S05]  /*4cc0*/  BSYNC B1 ;  /* 0x0000000000017941 */ /* 0x000fea0003800000 */
.L_x_185:
        /* <DEDUP_REMOVED lines=11> */
.L_x_188:
[----:B------:R-:W-:Y:S05]  /*4d80*/  BSYNC B1 ;  /* 0x0000000000017941 */ /* 0x000fea0003800000 */
.L_x_187:
[----:B0-----:R-:W-:Y:S01]  /*4d90*/  @!P4 IMAD R3, R38, R153, R164 ;  /* 0x000000992603c224 */ /* 0x001fe200078e02a4 */
[----:B------:R-:W-:Y:S04]  /*4da0*/  BSSY B1, `(.L_x_189) ;  /* 0x0000006000017945 */ /* 0x000fe80003800000 */
[----:B------:R0:W-:Y:S01]  /*4db0*/  @!P4 STG.E.U8 desc[UR36][R10.64+0x18], R3 ;  /* 0x000018030a00c986 */ /* 0x0001e2000c101124 */
[----:B------:R-:W-:Y:S05]  /*4dc0*/  @P3 BRA `(.L_x_190) ;  /* 0x00000000000c3947 */ /* 0x000fea0003800000 */
[----:B--2---:R-:W0:Y:S02]  /*4dd0*/  LDG.E.U8 R155, desc[UR36][R12.64+0x19] ;  /* 0x000019240c9b7981 */ /* 0x004e24000c1e1100 */
[----:B0-----:R-:W-:-:S05]  /*4de0*/  PRMT R3, R155, 0x8880, RZ ;  /* 0x000088809b037816 */ /* 0x001fca00000000ff */
[----:B------:R-:W-:-:S07]  /*4df0*/  IMAD R164, R3, R154, RZ ;  /* 0x0000009a03a47224 */ /* 0x000fce00078e02ff */
.L_x_190:
[----:B------:R-:W-:Y:S05]  /*4e00*/  BSYNC B1 ;  /* 0x0000000000017941 */ /* 0x000fea0003800000 */
.L_x_189:
[----:B------:R-:W-:Y:S01]  /*4e10*/  @!P3 IMAD R39, R39, R153, R164 ;  /* 0x000000992727b224 */ /* 0x000fe200078e02a4 */
[----:B------:R-:W-:Y:S04]  /*4e20*/  BSSY B1, `(.L_x_191) ;  /* 0x0000006000017945 */ /* 0x000fe80003800000 */
[----:B------:R0:W-:Y:S01]  /*4e30*/  @!P3 STG.E.U8 desc[UR36][R10.64+0x19], R39 ;  /* 0x000019270a00b986 */ /* 0x0001e2000c101124 */
[----:B------:R-:W-:Y:S05]  /*4e40*/  @P5 BRA `(.L_x_192) ;  /* 0x00000000000c5947 */ /* 0x000fea0003800000 */
[----:B--2---:R-:W0:Y:S02]  /*4e50*/  LDG.E.U8 R155, desc[UR36][R4.64+0x20] ;  /* 0x00002024049b7981 */ /* 0x004e24000c1e1100 */
[----:B0-----:R-:W-:-:S05]  /*4e60*/  PRMT R3, R155, 0x8880, RZ ;  /* 0x000088809b037816 */ /* 0x001fca00000000ff */
[----:B------:R-:W-:-:S07]  /*4e70*/  IMAD R164, R3, R154, RZ ;  /* 0x0000009a03a47224 */ /* 0x000fce00078e02ff */
.L_x_192:
[----:B------:R-:W-:Y:S05]  /*4e80*/  BSYNC B1 ;  /* 0x0000000000017941 */ /* 0x000fea0003800000 */
.L_x_191:
[----:B0-----:R-:W-:Y:S01]  /*4e90*/  @!P5 IMAD R3, R40, R153, R164 ;  /* 0x000000992803d224 */ /* 0x001fe200078e02a4 */
[----:B------:R-:W-:Y:S04]  /*4ea0*/  BSSY B1, `(.L_x_193) ;  /* 0x0000006000017945 */ /* 0x000fe80003800000 */
[----:B------:R0:W-:Y:S01]  /*4eb0*/  @!P5 STG.E.U8 desc[UR36][R6.64+0x20], R3 ;  /* 0x000020030600d986 */ /* 0x0001e2000c101124 */
[----:B------:R-:W-:Y:S05]  /*4ec0*/  @P1 BRA `(.L_x_194) ;  /* 0x00000000000c1947 */ /* 0x000fea0003800000 */
[----:B--2---:R-:W0:Y:S02]  /*4ed0*/  LDG.E.U8 R155, desc[UR36][R4.64+0x21] ;  /* 0x00002124049b7981 */ /* 0x004e24000c1e1100 */
[----:B0-----:R-:W-:-:S05]  /*4ee0*/  PRMT R3, R155, 0x8880, RZ ;  /* 0x000088809b037816 */ /* 0x001fca00000000ff */
[----:B------:R-:W-:-:S07]  /*4ef0*/  IMAD R164, R3, R154, RZ ;  /* 0x0000009a03a47224 */ /* 0x000fce00078e02ff */
.L_x_194:
[----:B------:R-:W-:Y:S05]  /*4f00*/  BSYNC B1 ;  /* 0x0000000000017941 */ /* 0x000fea0003800000 */
.L_x_193:
        /* <DEDUP_REMOVED lines=11> */
.L_x_196:
[----:B------:R-:W-:Y:S05]  /*4fc0*/  BSYNC B1 ;  /* 0x0000000000017941 */ /* 0x000fea0003800000 */
.L_x_195:
[----:B0-----:R-:W-:Y:S01]  /*4fd0*/  @!P4 IMAD R3, R42, R153, R164 ;  /* 0x000000992a03c224 */ /* 0x001fe200078e02a4 */
[----:B------:R-:W-:Y:S04]  /*4fe0*/  BSSY B1, `(.L_x_197) ;  /* 0x0000006000017945 */ /* 0x000fe80003800000 */
[----:B------:R0:W-:Y:S01]  /*4ff0*/  @!P4 STG.E.U8 desc[UR36][R10.64+0x20], R3 ;  /* 0x000020030a00c986 */ /* 0x0001e2000c101124 */
[----:B------:R-:W-:Y:S05]  /*5000*/  @P3 BRA `(.L_x_198) ;  /* 0x00000000000c3947 */ /* 0x000fea0003800000 */
[----:B--2---:R-:W0:Y:S02]  /*5010*/  LDG.E.U8 R155, desc[UR36][R12.64+0x21] ;  /* 0x000021240c9b7981 */ /* 0x004e24000c1e1100 */
[----:B0-----:R-:W-:-:S05]  /*5020*/  PRMT R3, R155, 0x8880, RZ ;  /* 0x000088809b037816 */ /* 0x001fca00000000ff */
[----:B------:R-:W-:-:S07]  /*5030*/  IMAD R164, R3, R154, RZ ;  /* 0x0000009a03a47224 */ /* 0x000fce00078e02ff */
.L_x_198:
[----:B------:R-:W-:Y:S05]  /*5040*/  BSYNC B1 ;  /* 0x0000000000017941 */ /* 0x000fea0003800000 */
.L_x_197:
[----:B------:R-:W-:Y:S01]  /*5050*/  @!P3 IMAD R43, R43, R153, R164 ;  /* 0x000000992b2bb224 */ /* 0x000fe200078e02a4 */
[----:B------:R-:W-:Y:S04]  /*5060*/  BSSY B1, `(.L_x_199) ;  /* 0x0000006000017945 */ /* 0x000fe80003800000 */
[----:B------:R0:W-:Y:S01]  /*5070*/  @!P3 STG.E.U8 desc[UR36][R10.64+0x21], R43 ;  /* 0x0000212b0a00b986 */ /* 0x0001e2000c101124 */
[----:B------:R-:W-:Y:S05]  /*5080*/  @P5 BRA `(.L_x_200) ;  /* 0x00000000000c5947 */ /* 0x000fea0003800000 */
[----:B--2---:R-:W0:Y:S02]  /*5090*/  LDG.E.U8 R155, desc[UR36][R4.64+0x28] ;  /* 0x00002824049b7981 */ /* 0x004e24000c1e1100 */
[----:B0-----:R-:W-:-:S05]  /*50a0*/  PRMT R3, R155, 0x8880, RZ ;  /* 0x000088809b037816 */ /* 0x001fca00000000ff */
[----:B------:R-:W-:-:S07]  /*50b0*/  IMAD R164, R3, R154, RZ ;  /* 0x0000009a03a47224 */ /* 0x000fce00078e02ff */
.L_x_200:
[----:B------:R-:W-:Y:S05]  /*50c0*/  BSYNC B1 ;  /* 0x0000000000017941 */ /* 0x000fea0003800000 */
.L_x_199:
[----:B0-----:R-:W-:Y:S01]  /*50d0*/  @!P5 IMAD R3, R44, R153, R164 ;  /* 0x000000992c03d224 */ /* 0x001fe200078e02a4 */
[----:B------:R-:W-:Y:S04]  /*50e0*/  BSSY B1, `(.L_x_201) ;  /* 0x0000006000017945 */ /* 0x000fe80003800000 */
[----:B------:R0:W-:Y:S01]  /*50f0*/  @!P5 STG.E.U8 desc[UR36][R6.64+0x28], R3 ;  /* 0x000028030600d986 */ /* 0x0001e2000c101124 */
[----:B------:R-:W-:Y:S05]  /*5100*/  @P1 BRA `(.L_x_202) ;  /* 0x00000000000c1947 */ /* 0x000fea0003800000 */
[----:B--2---:R-:W0:Y:S02]  /*5110*/  LDG.E.U8 R155, desc[UR36][R4.64+0x29] ;  /* 0x00002924049b7981 */ /* 0x004e24000c1e1100 */
[----:B0-----:R-:W-:-:S05]  /*5120*/  PRMT R3, R155, 0x8880, RZ ;  /* 0x000088809b037816 */ /* 0x001fca00000000ff */
[----:B------:R-:W-:-:S07]  /*5130*/  IMAD R164, R3, R154, RZ ;  /* 0x0000009a03a47224 */ /* 0x000fce00078e02ff */
.L_x_202:
[----:B------:R-:W-:Y:S05]  /*5140*/  BSYNC B1 ;  /* 0x0000000000017941 */ /* 0x000fea0003800000 */
.L_x_201:
        /* <DEDUP_REMOVED lines=11> */
.L_x_204:
[----:B------:R-:W-:Y:S05]  /*5200*/  BSYNC B1 ;  /* 0x0000000000017941 */ /* 0x000fea0003800000 */
.L_x_203:
[----:B0-----:R-:W-:Y:S01]  /*5210*/  @!P4 IMAD R3, R46, R153, R164 ;  /* 0x000000992e03c224 */ /* 0x001fe200078e02a4 */
[----:B------:R-:W-:Y:S04]  /*5220*/  BSSY B1, `(.L_x_205) ;  /* 0x0000006000017945 */ /* 0x000fe80003800000 */
[----:B------:R0:W-:Y:S01]  /*5230*/  @!P4 STG.E.U8 desc[UR36][R10.64+0x28], R3 ;  /* 0x000028030a00c986 */ /* 0x0001e2000c101124 */
[----:B------:R-:W-:Y:S05]  /*5240*/  @P3 BRA `(.L_x_206) ;  /* 0x00000000000c3947 */ /* 0x000fea0003800000 */
[----:B--2---:R-:W0:Y:S02]  /*5250*/  LDG.E.U8 R155, desc[UR36][R12.64+0x29] ;  /* 0x000029240c9b7981 */ /* 0x004e24000c1e1100 */
[----:B0-----:R-:W-:-:S05]  /*5260*/  PRMT R3, R155, 0x8880, RZ ;  /* 0x000088809b037816 */ /* 0x001fca00000000ff */
[----:B------:R-:W-:-:S07]  /*5270*/  IMAD R164, R3, R154, RZ ;  /* 0x0000009a03a47224 */ /* 0x000fce00078e02ff */
.L_x_206:
[----:B------:R-:W-:Y:S05]  /*5280*/  BSYNC B1 ;  /* 0x0000000000017941 */ /* 0x000fea0003800000 */
.L_x_205:
[----:B------:R-:W-:Y:S01]  /*5290*/  @!P3 IMAD R47, R47, R153, R164 ;  /* 0x000000992f2fb224 */ /* 0x000fe200078e02a4 */
[----:B------:R-:W-:Y:S04]  /*52a0*/  BSSY B1, `(.L_x_207) ;  /* 0x0000006000017945 */ /* 0x000fe80003800000 */
[----:B------:R0:W-:Y:S01]  /*52b0*/  @!P3 STG.E.U8 desc[UR36][R10.64+0x29], R47 ;  /* 0x0000292f0a00b986 */ /* 0x0001e2000c101124 */
[----:B------:R-:W-:Y:S05]  /*52c0*/  @P5 BRA `(.L_x_208) ;  /* 0x00000000000c5947 */ /* 0x000fea0003800000 */
[----:B--2---:R-:W0:Y:S02]  /*52d0*/  LDG.E.U8 R155, desc[UR36][R4.64+0x30] ;  /* 0x00003024049b7981 */ /* 0x004e24000c1e1100 */
[----:B0-----:R-:W-:-:S05]  /*52e0*/  PRMT R3, R155, 0x8880, RZ ;  /* 0x000088809b037816 */ /* 0x001fca00000000ff */
[----:B------:R-:W-:-:S07]  /*52f0*/  IMAD R164, R3, R154, RZ ;  /* 0x0000009a03a47224 */ /* 0x000fce00078e02ff */
.L_x_208:
[----:B------:R-:W-:Y:S05]  /*5300*/  BSYNC B1 ;  /* 0x0000000000017941 */ /* 0x000fea0003800000 */
.L_x_207:
[----:B0-----:R-:W-:Y:S01]  /*5310*/  @!P5 IMAD R3, R48, R153, R164 ;  /* 0x000000993003d224 */ /* 0x001fe200078e02a4 */
[----:B------:R-:W-:Y:S04]  /*5320*/  BSSY B1, `(.L_x_209) ;  /* 0x0000006000017945 */ /* 0x000fe80003800000 */
[----:B------:R0:W-:Y:S01]  /*5330*/  @!P5 STG.E.U8 desc[UR36][R6.64+0x30], R3 ;  /* 0x000030030600d986 */ /* 0x0001e2000c101124 */
[----:B------:R-:W-:Y:S05]  /*5340*/  @P1 BRA `(.L_x_210) ;  /* 0x00000000000c1947 */ /* 0x000fea0003800000 */
[----:B--2---:R-:W0:Y:S02]  /*5350*/  LDG.E.U8 R155, desc[UR36][R4.64+0x31] ;  /* 0x00003124049b7981 */ /* 0x004e24000c1e1100 */
[----:B0-----:R-:W-:-:S05]  /*5360*/  PRMT R3, R155, 0x8880, RZ ;  /* 0x000088809b037816 */ /* 0x001fca00000000ff */
[----:B------:R-:W-:-:S07]  /*5370*/  IMAD R164, R3, R154, RZ ;  /* 0x0000009a03a47224 */ /* 0x000fce00078e02ff */
.L_x_210:
[----:B------:R-:W-:Y:S05]  /*5380*/  BSYNC B1 ;  /* 0x0000000000017941 */ /* 0x000fea0003800000 */
.L_x_209:
        /* <DEDUP_REMOVED lines=11> */
.L_x_212:
[----:B------:R-:W-:Y:S05]  /*5440*/  BSYNC B1 ;  /* 0x0000000000017941 */ /* 0x000fea0003800000 */
.L_x_211:
[----:B0-----:R-:W-:Y:S01]  /*5450*/  @!P4 IMAD R3, R50, R153, R164 ;  /* 0x000000993203c224 */ /* 0x001fe200078e02a4 */
[----:B------:R-:W-:Y:S04]  /*5460*/  BSSY B1, `(.L_x_213) ;  /* 0x0000006000017945 */ /* 0x000fe80003800000 */
[----:B------:R0:W-:Y:S01]  /*5470*/  @!P4 STG.E.U8 desc[UR36][R10.64+0x30], R3 ;  /* 0x000030030a00c986 */ /* 0x0001e2000c101124 */
[----:B------:R-:W-:Y:S05]  /*5480*/  @P3 BRA `(.L_x_214) ;  /* 0x00000000000c3947 */ /* 0x000fea0003800000 */
[----:B--2---:R-:W0:Y:S02]  /*5490*/  LDG.E.U8 R155, desc[UR36][R12.64+0x31] ;  /* 0x000031240c9b7981 */ /* 0x004e24000c1e1100 */
[----:B0-----:R-:W-:-:S05]  /*54a0*/  PRMT R3, R155, 0x8880, RZ ;  /* 0x000088809b037816 */ /* 0x001fca00000000ff */
[----:B------:R-:W-:-:S07]  /*54b0*/  IMAD R164, R3, R154, RZ ;  /* 0x0000009a03a47224 */ /* 0x000fce00078e02ff */
.L_x_214:
[----:B------:R-:W-:Y:S05]  /*54c0*/  BSYNC B1 ;  /* 0x0000000000017941 */ /* 0x000fea0003800000 */
.L_x_213:
[----:B------:R-:W-:Y:S01]  /*54d0*/  @!P3 IMAD R51, R51, R153, R164 ;  /* 0x000000993333b224 */ /* 0x000fe200078e02a4 */
[----:B------:R-:W-:Y:S04]  /*54e0*/  BSSY B1, `(.L_x_215) ;  /* 0x0000006000017945 */ /* 0x000fe80003800000 */
[----:B------:R0:W-:Y:S01]  /*54f0*/  @!P3 STG.E.U8 desc[UR36][R10.64+0x31], R51 ;  /* 0x000031330a00b986 */ /* 0x0001e2000c101124 */
[----:B------:R-:W-:Y:S05]  /*5500*/  @P5 BRA `(.L_x_216) ;  /* 0x00000000000c5947 */ /* 0x000fea0003800000 */
[----:B--2---:R-:W0:Y:S02]  /*5510*/  LDG.E.U8 R155, desc[UR36][R4.64+0x38] ;  /* 0x00003824049b7981 */ /* 0x004e24000c1e1100 */
[----:B0-----:R-:W-:-:S05]  /*5520*/  PRMT R3, R155, 0x8880, RZ ;  /* 0x000088809b037816 */ /* 0x001fca00000000ff */
[----:B------:R-:W-:-:S07]  /*5530*/  IMAD R164, R3, R154, RZ ;  /* 0x0000009a03a47224 */ /* 0x000fce00078e02ff */
.L_x_216:
[----:B------:R-:W-:Y:S05]  /*5540*/  BSYNC B1 ;  /* 0x0000000000017941 */ /* 0x000fea0003800000 */
.L_x_215:
[----:B0-----:R-:W-:Y:S01]  /*5550*/  @!P5 IMAD R3, R52, R153, R164 ;  /* 0x000000993403d224 */ /* 0x001fe200078e02a4 */
[----:B------:R-:W-:Y:S04]  /*5560*/  BSSY B1, `(.L_x_217) ;  /* 0x0000006000017945 */ /* 0x000fe80003800000 */
[----:B------:R0:W-:Y:S01]  /*5570*/  @!P5 STG.E.U8 desc[UR36][R6.64+0x38], R3 ;  /* 0x000038030600d986 */ /* 0x0001e2000c101124 */
[----:B------:R-:W-:Y:S05]  /*5580*/  @P1 BRA `(.L_x_218) ;  /* 0x00000000000c1947 */ /* 0x000fea0003800000 */
[----:B--2---:R-:W0:Y:S02]  /*5590*/  LDG.E.U8 R155, desc[UR36][R4.64+0x39] ;  /* 0x00003924049b7981 */ /* 0x004e24000c1e1100 */
[----:B0-----:R-:W-:-:S05]  /*55a0*/  PRMT R3, R155, 0x8880, RZ ;  /* 0x000088809b037816 */ /* 0x001fca00000000ff */
[----:B------:R-:W-:-:S07]  /*55b0*/  IMAD R164, R3, R154, RZ ;  /* 0x0000009a03a47224 */ /* 0x000fce00078e02ff */
.L_x_218:
[----:B------:R-:W-:Y:S05]  /*55c0*/  BSYNC B1 ;  /* 0x0000000000017941 */ /* 0x000fea0003800000 */
.L_x_217:
        /* <DEDUP_REMOVED lines=11> */
.L_x_220:
[----:B------:R-:W-:Y:S05]  /*5680*/  BSYNC B1 ;  /* 0x0000000000017941 */ /* 0x000fea0003800000 */
.L_x_219:
[----:B0-----:R-:W-:Y:S01]  /*5690*/  @!P4 IMAD R3, R54, R153, R164 ;  /* 0x000000993603c224 */ /* 0x001fe200078e02a4 */
[----:B------:R-:W-:Y:S04]  /*56a0*/  BSSY B1, `(.L_x_221) ;  /* 0x0000006000017945 */ /* 0x000fe80003800000 */
[----:B------:R0:W-:Y:S01]  /*56b0*/  @!P4 STG.E.U8 desc[UR36][R10.64+0x38], R3 ;  /* 0x000038030a00c986 */ /* 0x0001e2000c101124 */
[----:B------:R-:W-:Y:S05]  /*56c0*/  @P3 BRA `(.L_x_222) ;  /* 0x00000000000c3947 */ /* 0x000fea0003800000 */
[----:B--2---:R-:W0:Y:S02]  /*56d0*/  LDG.E.U8 R155, desc[UR36][R12.64+0x39] ;  /* 0x000039240c9b7981 */ /* 0x004e24000c1e1100 */
[----:B0-----:R-:W-:-:S05]  /*56e0*/  PRMT R3, R155, 0x8880, RZ ;  /* 0x000088809b037816 */ /* 0x001fca00000000ff */
[----:B------:R-:W-:-:S07]  /*56f0*/  IMAD R164, R3, R154, RZ ;  /* 0x0000009a03a47224 */ /* 0x000fce00078e02ff */
.L_x_222:
[----:B------:R-:W-:Y:S05]  /*5700*/  BSYNC B1 ;  /* 0x0000000000017941 */ /* 0x000fea0003800000 */
.L_x_221:
[----:B------:R-:W-:Y:S01]  /*5710*/  @!P3 IMAD R55, R55, R153, R164 ;  /* 0x000000993737b224 */ /* 0x000fe200078e02a4 */
[----:B------:R-:W-:Y:S04]  /*5720*/  BSSY B1, `(.L_x_223) ;  /* 0x0000006000017945 */ /* 0x000fe80003800000 */
[----:B------:R0:W-:Y:S01]  /*5730*/  @!P3 STG.E.U8 desc[UR36][R10.64+0x39], R55 ;  /* 0x000039370a00b986 */ /* 0x0001e2000c101124 */
[----:B------:R-:W-:Y:S05]  /*5740*/  @P5 BRA `(.L_x_224) ;  /* 0x00000000000c5947 */ /* 0x000fea0003800000 */
[----:B--2---:R-:W0:Y:S02]  /*5750*/  LDG.E.U8 R155, desc[UR36][R4.64+0x40] ;  /* 0x00004024049b7981 */ /* 0x004e24000c1e1100 */
[----:B0-----:R-:W-:-:S05]  /*5760*/  PRMT R3, R155, 0x8880, RZ ;  /* 0x000088809b037816 */ /* 0x001fca00000000ff */
[----:B------:R-:W-:-:S07]  /*5770*/  IMAD R164, R3, R154, RZ ;  /* 0x0000009a03a47224 */ /* 0x000fce00078e02ff */
.L_x_224:
[----:B------:R-:W-:Y:S05]  /*5780*/  BSYNC B1 ;  /* 0x0000000000017941 */ /* 0x000fea0003800000 */
.L_x_223:
[----:B0-----:R-:W-:Y:S01]  /*5790*/  @!P5 IMAD R3, R56, R153, R164 ;  /* 0x000000993803d224 */ /* 0x001fe200078e02a4 */
[----:B------:R-:W-:Y:S04]  /*57a0*/  BSSY B1, `(.L_x_225) ;  /* 0x0000006000017945 */ /* 0x000fe80003800000 */
[----:B------:R0:W-:Y:S01]  /*57b0*/  @!P5 STG.E.U8 desc[UR36][R6.64+0x40], R3 ;  /* 0x000040030600d986 */ /* 0x0001e2000c101124 */
[----:B------:R-:W-:Y:S05]  /*57c0*/  @P1 BRA `(.L_x_226) ;  /* 0x00000000000c1947 */ /* 0x000fea0003800000 */
[----:B--2---:R-:W0:Y:S02]  /*57d0*/  LDG.E.U8 R155, desc[UR36][R4.64+0x41] ;  /* 0x00004124049b7981 */ /* 0x004e24000c1e1100 */
[----:B0-----:R-:W-:-:S05]  /*57e0*/  PRMT R3, R155, 0x8880, RZ ;  /* 0x000088809b037816 */ /* 0x001fca00000000ff */
[----:B------:R-:W-:-:S07]  /*57f0*/  IMAD R164, R3, R154, RZ ;  /* 0x0000009a03a47224 */ /* 0x000fce00078e02ff */
.L_x_226:
[----:B------:R-:W-:Y:S05]  /*5800*/  BSYNC B1 ;  /* 0x0000000000017941 */ /* 0x000fea0003800000 */
.L_x_225:
        /* <DEDUP_REMOVED lines=11> */
.L_x_228:
[----:B------:R-:W-:Y:S05]  /*58c0*/  BSYNC B1 ;  /* 0x0000000000017941 */ /* 0x000fea0003800000 */
.L_x_227:
[----:B0-----:R-:W-:Y:S01]  /*58d0*/  @!P4 IMAD R3, R58, R153, R164 ;  /* 0x000000993a03c224 */ /* 0x001fe200078e02a4 */
[----:B------:R-:W-:Y:S04]  /*58e0*/  BSSY B1, `(.L_x_229) ;  /* 0x0000006000017945 */ /* 0x000fe80003800000 */
[----:B------:R0:W-:Y:S01]  /*58f0*/  @!P4 STG.E.U8 desc[UR36][R10.64+0x40], R3 ;  /* 0x000040030a00c986 */ /* 0x0001e2000c101124 */
[----:B------:R-:W-:Y:S05]  /*5900*/  @P3 BRA `(.L_x_230) ;  /* 0x00000000000c3947 */ /* 0x000fea0003800000 */
[----:B--2---:R-:W0:Y:S02]  /*5910*/  LDG.E.U8 R155, desc[UR36][R12.64+0x41] ;  /* 0x000041240c9b7981 */ /* 0x004e24000c1e1100 */
[----:B0-----:R-:W-:-:S05]  /*5920*/  PRMT R3, R155, 0x8880, RZ ;  /* 0x000088809b037816 */ /* 0x001fca00000000ff */
[----:B------:R-:W-:-:S07]  /*5930*/  IMAD R164, R3, R154, RZ ;  /* 0x0000009a03a47224 */ /* 0x000fce00078e02ff */
.L_x_230:
[----:B------:R-:W-:Y:S05]  /*5940*/  BSYNC B1 ;  /* 0x0000000000017941 */ /* 0x000fea0003800000 */
.L_x_229:
[----:B------:R-:W-:Y:S01]  /*5950*/  @!P3 IMAD R59, R59, R153, R164 ;  /* 0x000000993b3bb224 */ /* 0x000fe200078e02a4 */
[----:B------:R-:W-:Y:S04]  /*5960*/  BSSY B1, `(.L_x_231) ;  /* 0x0000006000017945 */ /* 0x000fe80003800000 */
[----:B------:R0:W-:Y:S01]  /*5970*/  @!P3 STG.E.U8 desc[UR36][R10.64+0x41], R59 ;  /* 0x0000413b0a00b986 */ /* 0x0001e2000c101124 */
[----:B------:R-:W-:Y:S05]  /*5980*/  @P5 BRA `(.L_x_232) ;  /* 0x00000000000c5947 */ /* 0x000fea0003800000 */
[----:B--2---:R-:W0:Y:S02]  /*5990*/  LDG.E.U8 R155, desc[UR36][R4.64+0x48] ;  /* 0x00004824049b7981 */ /* 0x004e24000c1e1100 */
[----:B0-----:R-:W-:-:S05]  /*59a0*/  PRMT R3, R155, 0x8880, RZ ;  /* 0x000088809b037816 */ /* 0x001fca00000000ff */
[----:B------:R-:W-:-:S07]  /*59b0*/  IMAD R164, R3, R154, RZ ;  /* 0x0000009a03a47224 */ /* 0x000fce00078e02ff */
.L_x_232:
[----:B------:R-:W-:Y:S05]  /*59c0*/  BSYNC B1 ;  /* 0x0000000000017941 */ /* 0x000fea0003800000 */
.L_x_231:
[----:B0-----:R-:W-:Y:S01]  /*59d0*/  @!P5 IMAD R3, R60, R153, R164 ;  /* 0x000000993c03d224 */ /* 0x001fe200078e02a4 */
[----:B------:R-:W-:Y:S04]  /*59e0*/  BSSY B1, `(.L_x_233) ;  /* 0x0000006000017945 */ /* 0x000fe80003800000 */
[----:B------:R0:W-:Y:S01]  /*59f0*/  @!P5 STG.E.U8 desc[UR36][R6.64+0x48], R3 ;  /* 0x000048030600d986 */ /* 0x0001e2000c101124 */
[----:B------:R-:W-:Y:S05]  /*5a00*/  @P1 BRA `(.L_x_234) ;  /* 0x00000000000c1947 */ /* 0x000fea0003800000 */
[----:B--2---:R-:W0:Y:S02]  /*5a10*/  LDG.E.U8 R155, desc[UR36][R4.64+0x49] ;  /* 0x00004924049b7981 */ /* 0x004e24000c1e1100 */
[----:B0-----:R-:W-:-:S05]  /*5a20*/  PRMT R3, R155, 0x8880, RZ ;  /* 0x000088809b037816 */ /* 0x001fca00000000ff */
[----:B------:R-:W-:-:S07]  /*5a30*/  IMAD R164, R3, R154, RZ ;  /* 0x0000009a03a47224 */ /* 0x000fce00078e02ff */
.L_x_234:
[----:B------:R-:W-:Y:S05]  /*5a40*/  BSYNC B1 ;  /* 0x0000000000017941 */ /* 0x000fea0003800000 */
.L_x_233:
        /* <DEDUP_REMOVED lines=11> */
.L_x_236:
[----:B------:R-:W-:Y:S05]  /*5b00*/  BSYNC B1 ;  /* 0x0000000000017941 */ /* 0x000fea0003800000 */
.L_x_235:
[----:B0-----:R-:W-:Y:S01]  /*5b10*/  @!P4 IMAD R3, R62, R153, R164 ;  /* 0x000000993e03c224 */ /* 0x001fe200078e02a4 */
[----:B------:R-:W-:Y:S04]  /*5b20*/  BSSY B1, `(.L_x_237) ;  /* 0x0000006000017945 */ /* 0x000fe80003800000 */
[----:B------:R0:W-:Y:S01]  /*5b30*/  @!P4 STG.E.U8 desc[UR36][R10.64+0x48], R3 ;  /* 0x000048030a00c986 */ /* 0x0001e2000c101124 */
[----:B------:R-:W-:Y:S05]  /*5b40*/  @P3 BRA `(.L_x_238) ;  /* 0x00000000000c3947 */ /* 0x000fea0003800000 */
[----:B--2---:R-:W0:Y:S02]  /*5b50*/  LDG.E.U8 R155, desc[UR36][R12.64+0x49] ;  /* 0x000049240c9b7981 */ /* 0x004e24000c1e1100 */
[----:B0-----:R-:W-:-:S05]  /*5b60*/  PRMT R3, R155, 0x8880, RZ ;  /* 0x000088809b037816 */ /* 0x001fca00000000ff */
[----:B------:R-:W-:-:S07]  /*5b70*/  IMAD R164, R3, R154, RZ ;  /* 0x0000009a03a47224 */ /* 0x000fce00078e02ff */
.L_x_238:
[----:B------:R-:W-:Y:S05]  /*5b80*/  BSYNC B1 ;  /* 0x0000000000017941 */ /* 0x000fea0003800000 */
.L_x_237:
[----:B------:R-:W-:Y:S01]  /*5b90*/  @!P3 IMAD R63, R63, R153, R164 ;  /* 0x000000993f3fb224 */ /* 0x000fe200078e02a4 */
[----:B------:R-:W-:Y:S04]  /*5ba0*/  BSSY B1, `(.L_x_239) ;  /* 0x0000006000017945 */ /* 0x000fe80003800000 */
[----:B------:R0:W-:Y:S01]  /*5bb0*/  @!P3 STG.E.U8 desc[UR36][R10.64+0x49], R63 ;  /* 0x0000493f0a00b986 */ /* 0x0001e2000c101124 */
[----:B------:R-:W-:Y:S05]  /*5bc0*/  @P5 BRA `(.L_x_240) ;  /* 0x00000000000c5947 */ /* 0x000fea0003800000 */
[----:B--2---:R-:W0:Y:S02]  /*5bd0*/  LDG.E.U8 R155, desc[UR36][R4.64+0x50] ;  /* 0x00005024049b7981 */ /* 0x004e24000c1e1100 */
[----:B0-----:R-:W-:-:S05]  /*5be0*/  PRMT R3, R155, 0x8880, RZ ;  /* 0x000088809b037816 */ /* 0x001fca00000000ff */
[----:B------:R-:W-:-:S07]  /*5bf0*/  IMAD R164, R3, R154, RZ ;  /* 0x0000009a03a47224 */ /* 0x000fce00078e02ff */
.L_x_240:
[----:B------:R-:W-:Y:S05]  /*5c00*/  BSYNC B1 ;  /* 0x0000000000017941 */ /* 0x000fea0003800000 */
.L_x_239:
[----:B0-----:R-:W-:Y:S01]  /*5c10*/  @!P5 IMAD R3, R64, R153, R164 ;  /* 0x000000994003d224 */ /* 0x001fe200078e02a4 */
[----:B------:R-:W-:Y:S04]  /*5c20*/  BSSY B1, `(.L_x_241) ;  /* 0x0000006000017945 */ /* 0x000fe80003800000 */
[----:B------:R0:W-:Y:S01]  /*5c30*/  @!P5 STG.E.U8 desc[UR36][R6.64+0x50], R3 ;  /* 0x000050030600d986 */ /* 0x0001e2000c101124 */
[----:B------:R-:W-:Y:S05]  /*5c40*/  @P1 BRA `(.L_x_242) ;  /* 0x00000000000c1947 */ /* 0x000fea0003800000 */
[----:B--2---:R-:W0:Y:S02]  /*5c50*/  LDG.E.U8 R155, desc[UR36][R4.64+0x51] ;  /* 0x00005124049b7981 */ /* 0x004e24000c1e1100 */
[----:B0-----:R-:W-:-:S05]  /*5c60*/  PRMT R3, R155, 0x8880, RZ ;  /* 0x000088809b037816 */ /* 0x001fca00000000ff */
[----:B------:R-:W-:-:S07]  /*5c70*/  IMAD R164, R3, R154, RZ ;  /* 0x0000009a03a47224 */ /* 0x000fce00078e02ff */
.L_x_242:
[----:B------:R-:W-:Y:S05]  /*5c80*/  BSYNC B1 ;  /* 0x0000000000017941 */ /* 0x000fea0003800000 */
.L_x_241:
        /* <DEDUP_REMOVED lines=11> */
.L_x_244:
[----:B------:R-:W-:Y:S05]  /*5d40*/  BSYNC B1 ;  /* 0x0000000000017941 */ /* 0x000fea0003800000 */
.L_x_243:
[----:B0-----:R-:W-:Y:S01]  /*5d50*/  @!P4 IMAD R3, R66, R153, R164 ;  /* 0x000000994203c224 */ /* 0x001fe200078e02a4 */
[----:B------:R-:W-:Y:S04]  /*5d60*/  BSSY B1, `(.L_x_245) ;  /* 0x0000006000017945 */ /* 0x000fe80003800000 */
[----:B------:R0:W-:Y:S01]  /*5d70*/  @!P4 STG.E.U8 desc[UR36][R10.64+0x50], R3 ;  /* 0x000050030a00c986 */ /* 0x0001e2000c101124 */
[----:B------:R-:W-:Y:S05]  /*5d80*/  @P3 BRA `(.L_x_246) ;  /* 0x00000000000c3947 */ /* 0x000fea0003800000 */
[----:B--2---:R-:W0:Y:S02]  /*5d90*/  LDG.E.U8 R155, desc[UR36][R12.64+0x51] ;  /* 0x000051240c9b7981 */ /* 0x004e24000c1e1100 */
[----:B0-----:R-:W-:-:S05]  /*5da0*/  PRMT R3, R155, 0x8880, RZ ;  /* 0x000088809b037816 */ /* 0x001fca00000000ff */
[----:B------:R-:W-:-:S07]  /*5db0*/  IMAD R164, R3, R154, RZ ;  /* 0x0000009a03a47224 */ /* 0x000fce00078e02ff */
.L_x_246:
[----:B------:R-:W-:Y:S05]  /*5dc0*/  BSYNC B1 ;  /* 0x0000000000017941 */ /* 0x000fea0003800000 */
.L_x_245:
[----:B------:R-:W-:Y:S01]  /*5dd0*/  @!P3 IMAD R67, R67, R153, R164 ;  /* 0x000000994343b224 */ /* 0x000fe200078e02a4 */
[----:B------:R-:W-:Y:S04]  /*5de0*/  BSSY B1, `(.L_x_247) ;  /* 0x0000006000017945 */ /* 0x000fe80003800000 */
[----:B------:R0:W-:Y:S01]  /*5df0*/  @!P3 STG.E.U8 desc[UR36][R10.64+0x51], R67 ;  /* 0x000051430a00b986 */ /* 0x0001e2000c101124 */
[----:B------:R-:W-:Y:S05]  /*5e00*/  @P5 BRA `(.L_x_248) ;  /* 0x00000000000c5947 */ /* 0x000fea0003800000 */
[----:B--2---:R-:W0:Y:S02]  /*5e10*/  LDG.E.U8 R155, desc[UR36][R4.64+0x58] ;  /* 0x00005824049b7981 */ /* 0x004e24000c1e1100 */
[----:B0-----:R-:W-:-:S05]  /*5e20*/  PRMT R3, R155, 0x8880, RZ ;  /* 0x000088809b037816 */ /* 0x001fca00000000ff */
[----:B------:R-:W-:-:S07]  /*5e30*/  IMAD R164, R3, R154, RZ ;  /* 0x0000009a03a47224 */ /* 0x000fce00078e02ff */
.L_x_248:
[----:B------:R-:W-:Y:S05]  /*5e40*/  BSYNC B1 ;  /* 0x0000000000017941 */ /* 0x000fea0003800000 */
.L_x_247:
[----:B0-----:R-:W-:Y:S01]  /*5e50*/  @!P5 IMAD R3, R68, R153, R164 ;  /* 0x000000994403d224 */ /* 0x001fe200078e02a4 */
[----:B------:R-:W-:Y:S04]  /*5e60*/  BSSY B1, `(.L_x_249) ;  /* 0x0000006000017945 */ /* 0x000fe80003800000 */
[----:B------:R0:W-:Y:S01]  /*5e70*/  @!P5 STG.E.U8 desc[UR36][R6.64+0x58], R3 ;  /* 0x000058030600d986 */ /* 0x0001e2000c101124 */
[----:B------:R-:W-:Y:S05]  /*5e80*/  @P1 BRA `(.L_x_250) ;  /* 0x00000000000c1947 */ /* 0x000fea0003800000 */
[----:B--2---:R-:W0:Y:S02]  /*5e90*/  LDG.E.U8 R155, desc[UR36][R4.64+0x59] ;  /* 0x00005924049b7981 */ /* 0x004e24000c1e1100 */
[----:B0-----:R-:W-:-:S05]  /*5ea0*/  PRMT R3, R155, 0x8880, RZ ;  /* 0x000088809b037816 */ /* 0x001fca00000000ff */
[----:B------:R-:W-:-:S07]  /*5eb0*/  IMAD R164, R3, R154, RZ ;  /* 0x0000009a03a47224 */ /* 0x000fce00078e02ff */
.L_x_250:
[----:B------:R-:W-:Y:S05]  /*5ec0*/  BSYNC B1 ;  /* 0x0000000000017941 */ /* 0x000fea0003800000 */
.L_x_249:
        /* <DEDUP_REMOVED lines=11> */
.L_x_252:
[----:B------:R-:W-:Y:S05]  /*5f80*/  BSYNC B1 ;  /* 0x0000000000017941 */ /* 0x000fea0003800000 */
.L_x_251:
[----:B0-----:R-:W-:Y:S01]  /*5f90*/  @!P4 IMAD R3, R70, R153, R164 ;  /* 0x000000994603c224 */ /* 0x001fe200078e02a4 */
[----:B------:R-:W-:Y:S04]  /*5fa0*/  BSSY B1, `(.L_x_253) ;  /* 0x0000006000017945 */ /* 0x000fe80003800000 */
[----:B------:R0:W-:Y:S01]  /*5fb0*/  @!P4 STG.E.U8 desc[UR36][R10.64+0x58], R3 ;  /* 0x000058030a00c986 */ /* 0x0001e2000c101124 */
[----:B------:R-:W-:Y:S05]  /*5fc0*/  @P3 BRA `(.L_x_254) ;  /* 0x00000000000c3947 */ /* 0x000fea0003800000 */
[----:B--2---:R-:W0:Y:S02]  /*5fd0*/  LDG.E.U8 R155, desc[UR36][R12.64+0x59] ;  /* 0x000059240c9b7981 */ /* 0x004e24000c1e1100 */
[----:B0-----:R-:W-:-:S05]  /*5fe0*/  PRMT R3, R155, 0x8880, RZ ;  /* 0x000088809b037816 */ /* 0x001fca00000000ff */
[----:B------:R-:W-:-:S07]  /*5ff0*/  IMAD R164, R3, R154, RZ ;  /* 0x0000009a03a47224 */ /* 0x000fce00078e02ff */
.L_x_254:
[----:B------:R-:W-:Y:S05]  /*6000*/  BSYNC B1 ;  /* 0x0000000000017941 */ /* 0x000fea0003800000 */
.L_x_253:
[----:B------:R-:W-:Y:S01]  /*6010*/  @!P3 IMAD R71, R71, R153, R164 ;  /* 0x000000994747b224 */ /* 0x000fe200078e02a4 */
[----:B------:R-:W-:Y:S04]  /*6020*/  BSSY B1, `(.L_x_255) ;  /* 0x0000006000017945 */ /* 0x000fe80003800000 */
[----:B------:R0:W-:Y:S01]  /*6030*/  @!P3 STG.E.U8 desc[UR36][R10.64+0x59], R71 ;  /* 0x000059470a00b986 */ /* 0x0001e2000c101124 */
[----:B------:R-:W-:Y:S05]  /*6040*/  @P5 BRA `(.L_x_256) ;  /* 0x00000000000c5947 */ /* 0x000fea0003800000 */
[----:B--2---:R-:W0:Y:S02]  /*6050*/  LDG.E.U8 R155, desc[UR36][R4.64+0x60] ;  /* 0x00006024049b7981 */ /* 0x004e24000c1e1100 */
[----:B0-----:R-:W-:-:S05]  /*6060*/  PRMT R3, R155, 0x8880, RZ ;  /* 0x000088809b037816 */ /* 0x001fca00000000ff */
[----:B------:R-:W-:-:S07]  /*6070*/  IMAD R164, R3, R154, RZ ;  /* 0x0000009a03a47224 */ /* 0x000fce00078e02ff */
.L_x_256:
[----:B------:R-:W-:Y:S05]  /*6080*/  BSYNC B1 ;  /* 0x0000000000017941 */ /* 0x000fea0003800000 */
.L_x_255:
[----:B0-----:R-:W-:Y:S01]  /*6090*/  @!P5 IMAD R3, R72, R153, R164 ;  /* 0x000000994803d224 */ /* 0x001fe200078e02a4 */
[----:B------:R-:W-:Y:S04]  /*60a0*/  BSSY B1, `(.L_x_257) ;  /* 0x0000006000017945 */ /* 0x000fe80003800000 */
[----:B------:R0:W-:Y:S01]  /*60b0*/  @!P5 STG.E.U8 desc[UR36][R6.64+0x60], R3 ;  /* 0x000060030600d986 */ /* 0x0001e2000c101124 */
[----:B------:R-:W-:Y:S05]  /*60c0*/  @P1 BRA `(.L_x_258) ;  /* 0x00000000000c1947 */ /* 0x000fea0003800000 */
[----:B--2---:R-:W0:Y:S02]  /*60d0*/  LDG.E.U8 R155, desc[UR36][R4.64+0x61] ;  /* 0x00006124049b7981 */ /* 0x004e24000c1e1100 */
[----:B0-----:R-:W-:-:S05]  /*60e0*/  PRMT R3, R155, 0x8880, RZ ;  /* 0x000088809b037816 */ /* 0x001fca00000000ff */
[----:B------:R-:W-:-:S07]  /*60f0*/  IMAD R164, R3, R154, RZ ;  /* 0x0000009a03a47224 */ /* 0x000fce00078e02ff */
.L_x_258:
[----:B------:R-:W-:Y:S05]  /*6100*/  BSYNC B1 ;  /* 0x0000000000017941 */ /* 0x000fea0003800000 */
.L_x_257:
        /* <DEDUP_REMOVED lines=11> */
.L_x_260:
[----:B------:R-:W-:Y:S05]  /*61c0*/  BSYNC B1 ;  /* 0x0000000000017941 */ /* 0x000fea0003800000 */
.L_x_259:
[----:B0-----:R-:W-:Y:S01]  /*61d0*/  @!P4 IMAD R3, R74, R153, R164 ;  /* 0x000000994a03c224 */ /* 0x001fe200078e02a4 */
[----:B------:R-:W-:Y:S04]  /*61e0*/  BSSY B1, `(.L_x_261) ;  /* 0x0000006000017945 */ /* 0x000fe80003800000 */
[----:B------:R0:W-:Y:S01]  /*61f0*/  @!P4 STG.E.U8 desc[UR36][R10.64+0x60], R3 ;  /* 0x000060030a00c986 */ /* 0x0001e2000c101124 */
[----:B------:R-:W-:Y:S05]  /*6200*/  @P3 BRA `(.L_x_262) ;  /* 0x00000000000c3947 */ /* 0x000fea0003800000 */
[----:B--2---:R-:W0:Y:S02]  /*6210*/  LDG.E.U8 R155, desc[UR36][R12.64+0x61] ;  /* 0x000061240c9b7981 */ /* 0x004e24000c1e1100 */
[----:B0-----:R-:W-:-:S05]  /*6220*/  PRMT R3, R155, 0x8880, RZ ;  /* 0x000088809b037816 */ /* 0x001fca00000000ff */
[----:B------:R-:W-:-:S07]  /*6230*/  IMAD R164, R3, R154, RZ ;  /* 0x0000009a03a47224 */ /* 0x000fce00078e02ff */
.L_x_262:
[----:B------:R-:W-:Y:S05]  /*6240*/  BSYNC B1 ;  /* 0x0000000000017941 */ /* 0x000fea0003800000 */
.L_x_261:
[----:B------:R-:W-:Y:S01]  /*6250*/  @!P3 IMAD R75, R75, R153, R164 ;  /* 0x000000994b4bb224 */ /* 0x000fe200078e02a4 */
[----:B------:R-:W-:Y:S04]  /*6260*/  BSSY B1, `(.L_x_263) ;  /* 0x0000006000017945 */ /* 0x000fe80003800000 */
[----:B------:R0:W-:Y:S01]  /*6270*/  @!P3 STG.E.U8 desc[UR36][R10.64+0x61], R75 ;  /* 0x0000614b0a00b986 */ /* 0x0001e2000c101124 */
[----:B------:R-:W-:Y:S05]  /*6280*/  @P5 BRA `(.L_x_264) ;  /* 0x00000000000c5947 */ /* 0x000fea0003800000 */
[----:B--2---:R-:W0:Y:S02]  /*6290*/  LDG.E.U8 R155, desc[UR36][R4.64+0x68] ;  /* 0x00006824049b7981 */ /* 0x004e24000c1e1100 */
[----:B0-----:R-:W-:-:S05]  /*62a0*/  PRMT R3, R155, 0x8880, RZ ;  /* 0x000088809b037816 */ /* 0x001fca00000000ff */
[----:B------:R-:W-:-:S07]  /*62b0*/  IMAD R164, R3, R154, RZ ;  /* 0x0000009a03a47224 */ /* 0x000fce00078e02ff */
.L_x_264:
[----:B------:R-:W-:Y:S05]  /*62c0*/  BSYNC B1 ;  /* 0x0000000000017941 */ /* 0x000fea0003800000 */
.L_x_263:
[----:B0-----:R-:W-:Y:S01]  /*62d0*/  @!P5 IMAD R3, R76, R153, R164 ;  /* 0x000000994c03d224 */ /* 0x001fe200078e02a4 */
[----:B------:R-:W-:Y:S04]  /*62e0*/  BSSY B1, `(.L_x_265) ;  /* 0x0000006000017945 */ /* 0x000fe80003800000 */
[----:B------:R0:W-:Y:S01]  /*62f0*/  @!P5 STG.E.U8 desc[UR36][R6.64+0x68], R3 ;  /* 0x000068030600d986 */ /* 0x0001e2000c101124 */
[----:B------:R-:W-:Y:S05]  /*6300*/  @P1 BRA `(.L_x_266) ;  /* 0x00000000000c1947 */ /* 0x000fea0003800000 */
[----:B--2---:R-:W0:Y:S02]  /*6310*/  LDG.E.U8 R155, desc[UR36][R4.64+0x69] ;  /* 0x00006924049b7981 */ /* 0x004e24000c1e1100 */
[----:B0-----:R-:W-:-:S05]  /*6320*/  PRMT R3, R155, 0x8880, RZ ;  /* 0x000088809b037816 */ /* 0x001fca00000000ff */
[----:B------:R-:W-:-:S07]  /*6330*/  IMAD R164, R3, R154, RZ ;  /* 0x0000009a03a47224 */ /* 0x000fce00078e02ff */
.L_x_266:
[----:B------:R-:W-:Y:S05]  /*6340*/  BSYNC B1 ;  /* 0x0000000000017941 */ /* 0x000fea0003800000 */
.L_x_265:
        /* <DEDUP_REMOVED lines=11> */
.L_x_268:
[----:B------:R-:W-:Y:S05]  /*6400*/  BSYNC B1 ;  /* 0x0000000000017941 */ /* 0x000fea0003800000 */
.L_x_267:
[----:B0-----:R-:W-:Y:S01]  /*6410*/  @!P4 IMAD R3, R78, R153, R164 ;  /* 0x000000994e03c224 */ /* 0x001fe200078e02a4 */
[----:B------:R-:W-:Y:S04]  /*6420*/  BSSY B1, `(.L_x_269) ;  /* 0x0000006000017945 */ /* 0x000fe80003800000 */
[----:B------:R0:W-:Y:S01]  /*6430*/  @!P4 STG.E.U8 desc[UR36][R10.64+0x68], R3 ;  /* 0x000068030a00c986 */ /* 0x0001e2000c101124 */
[----:B------:R-:W-:Y:S05]  /*6440*/  @P3 BRA `(.L_x_270) ;  /* 0x00000000000c3947 */ /* 0x000fea0003800000 */
[----:B--2---:R-:W0:Y:S02]  /*6450*/  LDG.E.U8 R155, desc[UR36][R12.64+0x69] ;  /* 0x000069240c9b7981 */ /* 0x004e24000c1e1100 */
[----:B0-----:R-:W-:-:S05]  /*6460*/  PRMT R3, R155, 0x8880, RZ ;  /* 0x000088809b037816 */ /* 0x001fca00000000ff */
[----:B------:R-:W-:-:S07]  /*6470*/  IMAD R164, R3, R154, RZ ;  /* 0x0000009a03a47224 */ /* 0x000fce00078e02ff */
.L_x_270:
[----:B------:R-:W-:Y:S05]  /*6480*/  BSYNC B1 ;  /* 0x0000000000017941 */ /* 0x000fea0003800000 */
.L_x_269:
[----:B------:R-:W-:Y:S01]  /*6490*/  @!P3 IMAD R79, R79, R153, R164 ;  /* 0x000000994f4fb224 */ /* 0x000fe200078e02a4 */
[----:B------:R-:W-:Y:S04]  /*64a0*/  BSSY B1, `(.L_x_271) ;  /* 0x0000006000017945 */ /* 0x000fe80003800000 */
[----:B------:R0:W-:Y:S01]  /*64b0*/  @!P3 STG.E.U8 desc[UR36][R10.64+0x69], R79 ;  /* 0x0000694f0a00b986 */ /* 0x0001e2000c101124 */
[----:B------:R-:W-:Y:S05]  /*64c0*/  @P5 BRA `(.L_x_272) ;  /* 0x00000000000c5947 */ /* 0x000fea0003800000 */
[----:B--2---:R-:W0:Y:S02]  /*64d0*/  LDG.E.U8 R155, desc[UR36][R4.64+0x70] ;  /* 0x00007024049b7981 */ /* 0x004e24000c1e1100 */
[----:B0-----:R-:W-:-:S05]  /*64e0*/  PRMT R3, R155, 0x8880, RZ ;  /* 0x000088809b037816 */ /* 0x001fca00000000ff */
[----:B------:R-:W-:-:S07]  /*64f0*/  IMAD R164, R3, R154, RZ ;  /* 0x0000009a03a47224 */ /* 0x000fce00078e02ff */
.L_x_272:
[----:B------:R-:W-:Y:S05]  /*6500*/  BSYNC B1 ;  /* 0x0000000000017941 */ /* 0x000fea0003800000 */
.L_x_271:
[----:B0-----:R-:W-:Y:S01]  /*6510*/  @!P5 IMAD R3, R80, R153, R164 ;  /* 0x000000995003d224 */ /* 0x001fe200078e02a4 */
[----:B------:R-:W-:Y:S04]  /*6520*/  BSSY B1, `(.L_x_273) ;  /* 0x0000006000017945 */ /* 0x000fe80003800000 */
[----:B------:R0:W-:Y:S01]  /*6530*/  @!P5 STG.E.U8 desc[UR36][R6.64+0x70], R3 ;  /* 0x000070030600d986 */ /* 0x0001e2000c101124 */
[----:B------:R-:W-:Y:S05]  /*6540*/  @P1 BRA `(.L_x_274) ;  /* 0x00000000000c1947 */ /* 0x000fea0003800000 */
[----:B--2---:R-:W0:Y:S02]  /*6550*/  LDG.E.U8 R155, desc[UR36][R4.64+0x71] ;  /* 0x00007124049b7981 */ /* 0x004e24000c1e1100 */
[----:B0-----:R-:W-:-:S05]  /*6560*/  PRMT R3, R155, 0x8880, RZ ;  /* 0x000088809b037816 */ /* 0x001fca00000000ff */
[----:B------:R-:W-:-:S07]  /*6570*/  IMAD R164, R3, R154, RZ ;  /* 0x0000009a03a47224 */ /* 0x000fce00078e02ff */
.L_x_274:
[----:B------:R-:W-:Y:S05]  /*6580*/  BSYNC B1 ;  /* 0x0000000000017941 */ /* 0x000fea0003800000 */
.L_x_273:
[C---:B------:R-:W-:Y:S01]  /*6590*/  ISETP.LT.OR P4, PT, R152.reuse, 0x71, !P0 ;  /* 0x000000719800780c */ /* 0x040fe20004781670 */
[----:B------:R-:W-:Y:S01]  /*65a0*/  @!P1 IMAD R81, R81, R153, R164 ;  /* 0x0000009951519224 */ /* 0x000fe200078e02a4 */
[----:B------:R-:W-:Y:S01]  /*65b0*/  BSSY B1, `(.L_x_275) ;  /* 0x000000a000017945 */ /* 0x000fe20003800000 */
[C---:B------:R-:W-:Y:S02]  /*65c0*/  ISETP.LT.OR P3, PT, R152.reuse, 0x72, !P0 ;  /* 0x000000729800780c */ /* 0x040fe40004761670 */
        /* <DEDUP_REMOVED lines=8> */
.L_x_276:
[----:B------:R-:W-:Y:S05]  /*6650*/  BSYNC B1 ;  /* 0x0000000000017941 */ /* 0x000fea0003800000 */
.L_x_275:
[----:B0-----:R-:W-:Y:S01]  /*6660*/  @!P4 IMAD R3, R82, R153, R164 ;  /* 0x000000995203c224 */ /* 0x001fe200078e02a4 */
[----:B------:R-:W-:Y:S04]  /*6670*/  BSSY B1, `(.L_x_277) ;  /* 0x0000006000017945 */ /* 0x000fe80003800000 */
[----:B------:R0:W-:Y:S01]  /*6680*/  @!P4 STG.E.U8 desc[UR36][R10.64+0x70], R3 ;  /* 0x000070030a00c986 */ /* 0x0001e2000c101124 */
[----:B------:R-:W-:Y:S05]  /*6690*/  @P3 BRA `(.L_x_278) ;  /* 0x00000000000c3947 */ /* 0x000fea0003800000 */
[----:B--2---:R-:W0:Y:S02]  /*66a0*/  LDG.E.U8 R155, desc[UR36][R12.64+0x71] ;  /* 0x000071240c9b7981 */ /* 0x004e24000c1e1100 */
[----:B0-----:R-:W-:-:S05]  /*66b0*/  PRMT R3, R155, 0x8880, RZ ;  /* 0x000088809b037816 */ /* 0x001fca00000000ff */
[----:B------:R-:W-:-:S07]  /*66c0*/  IMAD R164, R3, R154, RZ ;  /* 0x0000009a03a47224 */ /* 0x000fce00078e02ff */
.L_x_278:
[----:B------:R-:W-:Y:S05]  /*66d0*/  BSYNC B1 ;  /* 0x0000000000017941 */ /* 0x000fea0003800000 */
.L_x_277:
[----:B------:R-:W-:Y:S01]  /*66e0*/  @!P3 IMAD R83, R83, R153, R164 ;  /* 0x000000995353b224 */ /* 0x000fe200078e02a4 */
[----:B------:R-:W-:Y:S04]  /*66f0*/  BSSY B1, `(.L_x_279) ;  /* 0x0000006000017945 */ /* 0x000fe80003800000 */
[----:B------:R0:W-:Y:S01]  /*6700*/  @!P3 STG.E.U8 desc[UR36][R10.64+0x71], R83 ;  /* 0x000071530a00b986 */ /* 0x0001e2000c101124 */
[----:B------:R-:W-:Y:S05]  /*6710*/  @P1 BRA `(.L_x_280) ;  /* 0x00000000000c1947 */ /* 0x000fea0003800000 */
[----:B--2---:R-:W0:Y:S02]  /*6720*/  LDG.E.U8 R155, desc[UR36][R4.64+0x78] ;  /* 0x00007824049b7981 */ /* 0x004e24000c1e1100 */
[----:B0-----:R-:W-:-:S05]  /*6730*/  PRMT R3, R155, 0x8880, RZ ;  /* 0x000088809b037816 */ /* 0x001fca00000000ff */
[----:B------:R-:W-:-:S07]  /*6740*/  IMAD R164, R3, R154, RZ ;  /* 0x0000009a03a47224 */ /* 0x000fce00078e02ff */
.L_x_280:
[----:B------:R-:W-:Y:S05]  /*6750*/  BSYNC B1 ;  /* 0x0000000000017941 */ /* 0x000fea0003800000 */
.L_x_279:
[----:B0-----:R-:W-:Y:S01]  /*6760*/  @!P1 IMAD R3, R84, R153, R164 ;  /* 0x0000009954039224 */ /* 0x001fe200078e02a4 */
[----:B------:R-:W-:Y:S04]  /*6770*/  BSSY B1, `(.L_x_281) ;  /* 0x0000006000017945 */ /* 0x000fe80003800000 */
[----:B------:R0:W-:Y:S01]  /*6780*/  @!P1 STG.E.U8 desc[UR36][R6.64+0x78], R3 ;  /* 0x0000780306009986 */ /* 0x0001e2000c101124 */
[----:B------:R-:W-:Y:S05]  /*6790*/  @P2 BRA `(.L_x_282) ;  /* 0x00000000000c2947 */ /* 0x000fea0003800000 */
[----:B--2---:R-:W0:Y:S02]  /*67a0*/  LDG.E.U8 R155, desc[UR36][R4.64+0x79] ;  /* 0x00007924049b7981 */ /* 0x004e24000c1e1100 */
[----:B0-----:R-:W-:-:S05]  /*67b0*/  PRMT R3, R155, 0x8880, RZ ;  /* 0x000088809b037816 */ /* 0x001fca00000000ff */
[----:B------:R-:W-:-:S07]  /*67c0*/  IMAD R164, R3, R154, RZ ;  /* 0x0000009a03a47224 */ /* 0x000fce00078e02ff */
.L_x_282:
[----:B------:R-:W-:Y:S05]  /*67d0*/  BSYNC B1 ;  /* 0x0000000000017941 */ /* 0x000fea0003800000 */
.L_x_281:
[----:B------:R-:W-:Y:S01]  /*67e0*/  @!P2 IMAD R85, R85, R153, R164 ;  /* 0x000000995555a224 */ /* 0x000fe200078e02a4 */
[----:B------:R-:W-:Y:S04]  /*67f0*/  BSSY B1, `(.L_x_283) ;  /* 0x0000006000017945 */ /* 0x000fe80003800000 */
[----:B------:R0:W-:Y:S01]  /*6800*/  @!P2 STG.E.U8 desc[UR36][R6.64+0x79], R85 ;  /* 0x000079550600a986 */ /* 0x0001e2000c101124 */
[----:B------:R-:W-:Y:S05]  /*6810*/  @P5 BRA `(.L_x_284) ;  /* 0x00000000000c5947 */ /* 0x000fea0003800000 */
[----:B--2---:R-:W0:Y:S02]  /*6820*/  LDG.E.U8 R155, desc[UR36][R12.64+0x78] ;  /* 0x000078240c9b7981 */ /* 0x004e24000c1e1100 */
[----:B0-----:R-:W-:-:S05]  /*6830*/  PRMT R3, R155, 0x8880, RZ ;  /* 0x000088809b037816 */ /* 0x001fca00000000ff */
[----:B------:R-:W-:-:S07]  /*6840*/  IMAD R164, R3, R154, RZ ;  /* 0x0000009a03a47224 */ /* 0x000fce00078e02ff */
.L_x_284:
[----:B------:R-:W-:Y:S05]  /*6850*/  BSYNC B1 ;  /* 0x0000000000017941 */ /* 0x000fea0003800000 */
.L_x_283:
[----:B0-----:R-:W-:Y:S01]  /*6860*/  @!P5 IMAD R3, R86, R153, R164 ;  /* 0x000000995603d224 */ /* 0x001fe200078e02a4 */
[----:B------:R-:W-:Y:S01]  /*6870*/  ISETP.LT.OR P0, PT, R152, 0x7a, !P0 ;  /* 0x0000007a9800780c */ /* 0x000fe20004701670 */
[----:B------:R-:W-:Y:S03]  /*6880*/  BSSY B1, `(.L_x_285) ;  /* 0x0000006000017945 */ /* 0x000fe60003800000 */
[----:B------:R0:W-:Y:S09]  /*6890*/  @!P5 STG.E.U8 desc[UR36][R10.64+0x78], R3 ;  /* 0x000078030a00d986 */ /* 0x0001f2000c101124 */
[----:B------:R-:W-:Y:S05]  /*68a0*/  @P0 BRA `(.L_x_286) ;  /* 0x00000000000c0947 */ /* 0x000fea0003800000 */
[----:B--2---:R-:W0:Y:S02]  /*68b0*/  LDG.E.U8 R155, desc[UR36][R12.64+0x79] ;  /* 0x000079240c9b7981 */ /* 0x004e24000c1e1100 */
[----:B0-----:R-:W-:-:S05]  /*68c0*/  PRMT R3, R155, 0x8880, RZ ;  /* 0x000088809b037816 */ /* 0x001fca00000000ff */
[----:B------:R-:W-:-:S07]  /*68d0*/  IMAD R164, R3, R154, RZ ;  /* 0x0000009a03a47224 */ /* 0x000fce00078e02ff */
.L_x_286:
[----:B------:R-:W-:Y:S05]  /*68e0*/  BSYNC B1 ;  /* 0x0000000000017941 */ /* 0x000fea0003800000 */
.L_x_285:
[----:B------:R-:W-:Y:S01]  /*68f0*/  IMAD R87, R87, R153, R164 ;  /* 0x0000009957577224 */ /* 0x000fe200078e02a4 */
[----:B------:R-:W-:Y:S06]  /*6900*/  @P0 BRA `(.L_x_287) ;  /* 0x0000001800180947 */ /* 0x000fec0003800000 */
[----:B------:R0:W-:Y:S01]  /*6910*/  STG.E.U8 desc[UR36][R10.64+0x79], R87 ;  /* 0x000079570a007986 */ /* 0x0001e2000c101124 */
[----:B------:R-:W-:Y:S05]  /*6920*/  BRA `(.L_x_287) ;  /* 0x0000001800107947 */ /* 0x000fea0003800000 */
.L_x_30:
[C---:B------:R-:W-:Y:S02]  /*6930*/  ISETP.GE.AND P2, PT, R3.reuse, 0x1, PT ;  /* 0x000000010300780c */ /* 0x040fe40003f46270 */
[----:B------:R-:W-:Y:S02]  /*6940*/  ISETP.GE.AND P0, PT, R3, 0x9, PT ;  /* 0x000000090300780c */ /* 0x000fe40003f06270 */
[C---:B------:R-:W-:Y:S02]  /*6950*/  ISETP.LT.OR P3, PT, R152.reuse, 0x1, !P2 ;  /* 0x000000019800780c */ /* 0x040fe40005761670 */
[C---:B------:R-:W-:Y:S02]  /*6960*/  ISETP.LT.OR P5, PT, R152.reuse, 0x2, !P2 ;  /* 0x000000029800780c */ /* 0x040fe400057a1670 */
[C---:B------:R-:W-:Y:S02]  /*6970*/  ISETP.LT.OR P1, PT, R152.reuse, 0x1, !P0 ;  /* 0x000000019800780c */ /* 0x040fe40004721670 */
[----:B------:R-:W-:-:S07]  /*6980*/  ISETP.LT.OR P4, PT, R152, 0x2, !P0 ;  /* 0x000000029800780c */ /* 0x000fce0004781670 */
[-C--:B------:R-:W-:Y:S02]  /*6990*/  @!P3 IMAD R5, R88, R153.reuse, RZ ;  /* 0x000000995805b224 */ /* 0x080fe400078e02ff */
[-C--:B------:R-:W-:Y:S02]  /*69a0*/  @!P5 IMAD R89, R89, R153.reuse, RZ ;  /* 0x000000995959d224 */ /* 0x080fe400078e02ff */
[-C--:B------:R-:W-:Y:S01]  /*69b0*/  @!P1 IMAD R13, R90, R153.reuse, RZ ;  /* 0x000000995a0d9224 */ /* 0x080fe200078e02ff */
[----:B------:R0:W-:Y:S01]  /*69c0*/  @!P3 STG.E.U8 desc[UR36][R158.64], R5 ;  /* 0x000000059e00b986 */ /* 0x0001e2000c101124 */
[C---:B------:R-:W-:Y:S01]  /*69d0*/  ISETP.LT.OR P3, PT, R152.reuse, 0x9, !P2 ;  /* 0x000000099800780c */ /* 0x040fe20005761670 */
[----:B------:R-:W-:Y:S02]  /*69e0*/  @!P4 IMAD R91, R91, R153, RZ ;  /* 0x000000995b5bc224 */ /* 0x000fe400078e02ff */
[----:B------:R-:W-:Y:S01]  /*69f0*/  @!P5 STG.E.U8 desc[UR36][R158.64+0x1], R89 ;  /* 0x000001599e00d986 */ /* 0x000fe2000c101124 */
[----:B------:R-:W-:-:S03]  /*6a00*/  ISETP.LT.OR P5, PT, R152, 0xa, !P2 ;  /* 0x0000000a9800780c */ /* 0x000fc600057a1670 */
[----:B------:R1:W-:Y:S01]  /*6a10*/  @!P1 STG.E.U8 desc[UR36][R8.64], R13 ;  /* 0x0000000d08009986 */ /* 0x0003e2000c101124 */
[----:B------:R-:W-:-:S03]  /*6a20*/  ISETP.LT.OR P1, PT, R152, 0x9, !P0 ;  /* 0x000000099800780c */ /* 0x000fc60004721670 */
[----:B------:R-:W-:Y:S01]  /*6a30*/  @!P4 STG.E.U8 desc[UR36][R8.64+0x1], R91 ;  /* 0x0000015b0800c986 */ /* 0x000fe2000c101124 */
[----:B------:R-:W-:Y:S01]  /*6a40*/  ISETP.LT.OR P4, PT, R152, 0xa, !P0 ;  /* 0x0000000a9800780c */ /* 0x000fe20004781670 */
[----:B------:R-:W-:-:S04]  /*6a50*/  @!P3 IMAD R15, R92, R153, RZ ;  /* 0x000000995c0fb224 */ /* 0x000fc800078e02ff */
[-C--:B------:R-:W-:Y:S01]  /*6a60*/  @!P5 IMAD R93, R93, R153.reuse, RZ ;  /* 0x000000995d5dd224 */ /* 0x080fe200078e02ff */
[----:B------:R3:W-:Y:S01]  /*6a70*/  @!P3 STG.E.U8 desc[UR36][R158.64+0x8], R15 ;  /* 0x0000080f9e00b986 */ /* 0x0007e2000c101124 */
[----:B------:R-:W-:Y:S02]  /*6a80*/  ISETP.LT.OR P3, PT, R152, 0x11, !P2 ;  /* 0x000000119800780c */ /* 0x000fe40005761670 */
[-C--:B0-----:R-:W-:Y:S01]  /*6a90*/  @!P1 IMAD R5, R94, R153.reuse, RZ ;  /* 0x000000995e059224 */ /* 0x081fe200078e02ff */
[----:B------:R-:W-:Y:S01]  /*6aa0*/  @!P5 STG.E.U8 desc[UR36][R158.64+0x9], R93 ;  /* 0x0000095d9e00d986 */ /* 0x000fe2000c101124 */
[C---:B------:R-:W-:Y:S02]  /*6ab0*/  ISETP.LT.OR P5, PT, R152.reuse, 0x12, !P2 ;  /* 0x000000129800780c */ /* 0x040fe400057a1670 */
[----:B------:R-:W-:Y:S01]  /*6ac0*/  @!P4 IMAD R95, R95, R153, RZ ;  /* 0x000000995f5fc224 */ /* 0x000fe200078e02ff */
[----:B------:R0:W-:Y:S01]  /*6ad0*/  @!P1 STG.E.U8 desc[UR36][R8.64+0x8], R5 ;  /* 0x0000080508009986 */ /* 0x0001e2000c101124 */
[----:B------:R-:W-:-:S03]  /*6ae0*/  ISETP.LT.OR P1, PT, R152, 0x11, !P0 ;  /* 0x000000119800780c */ /* 0x000fc60004721670 */
[----:B------:R-:W-:Y:S01]  /*6af0*/  @!P4 STG.E.U8 desc[UR36][R8.64+0x9], R95 ;  /* 0x0000095f0800c986 */ /* 0x000fe2000c101124 */
[----:B------:R-:W-:Y:S01]  /*6b00*/  ISETP.LT.OR P4, PT, R152, 0x12, !P0 ;  /* 0x000000129800780c */ /* 0x000fe20004781670 */
[----:B-1----:R-:W-:-:S04]  /*6b10*/  @!P3 IMAD R13, R96, R153, RZ ;  /* 0x00000099600db224 */ /* 0x002fc800078e02ff */
[-C--:B------:R-:W-:Y:S01]  /*6b20*/  @!P5 IMAD R97, R97, R153.reuse, RZ ;  /* 0x000000996161d224 */ /* 0x080fe200078e02ff */
[----:B------:R1:W-:Y:S01]  /*6b30*/  @!P3 STG.E.U8 desc[UR36][R158.64+0x10], R13 ;  /* 0x0000100d9e00b986 */ /* 0x0003e2000c101124 */
[----:B------:R-:W-:Y:S02]  /*6b40*/  ISETP.LT.OR P3, PT, R152, 0x19, !P2 ;  /* 0x000000199800780c */ /* 0x000fe40005761670 */
[-C--:B---3--:R-:W-:Y:S01]  /*6b50*/  @!P1 IMAD R15, R98, R153.reuse, RZ ;  /* 0x00000099620f9224 */ /* 0x088fe200078e02ff */
[----:B------:R-:W-:Y:S01]  /*6b60*/  @!P5 STG.E.U8 desc[UR36][R158.64+0x11], R97 ;  /* 0x000011619e00d986 */ /* 0x000fe2000c101124 */
[C---:B------:R-:W-:Y:S02]  /*6b70*/  ISETP.LT.OR P5, PT, R152.reuse, 0x1a, !P2 ;  /* 0x0000001a9800780c */ /* 0x040fe400057a1670 */
[----:B------:R-:W-:Y:S01]  /*6b80*/  @!P4 IMAD R99, R99, R153, RZ ;  /* 0x000000996363c224 */ /* 0x000fe200078e02ff */
[----:B------:R3:W-:Y:S01]  /*6b90*/  @!P1 STG.E.U8 desc[UR36][R8.64+0x10], R15 ;  /* 0x0000100f08009986 */ /* 0x0007e2000c101124 */
[----:B------:R-:W-:-:S03]  /*6ba0*/  ISETP.LT.OR P1, PT, R152, 0x19, !P0 ;  /* 0x000000199800780c */ /* 0x000fc60004721670 */
[----:B------:R-:W-:Y:S01]  /*6bb0*/  @!P4 STG.E.U8 desc[UR36][R8.64+0x11], R99 ;  /* 0x000011630800c986 */ /* 0x000fe2000c101124 */
[----:B------:R-:W-:Y:S01]  /*6bc0*/  ISETP.LT.OR P4, PT, R152, 0x1a, !P0 ;  /* 0x0000001a9800780c */ /* 0x000fe20004781670 */
[----:B0-----:R-:W-:-:S04]  /*6bd0*/  @!P3 IMAD R5, R100, R153, RZ ;  /* 0x000000996405b224 */ /* 0x001fc800078e02ff */
[-C--:B------:R-:W-:Y:S01]  /*6be0*/  @!P5 IMAD R101, R101, R153.reuse, RZ ;  /* 0x000000996565d224 */ /* 0x080fe200078e02ff */
[----:B------:R0:W-:Y:S01]  /*6bf0*/  @!P3 STG.E.U8 desc[UR36][R158.64+0x18], R5 ;  /* 0x000018059e00b986 */ /* 0x0001e2000c101124 */
[----:B------:R-:W-:Y:S02]  /*6c00*/  ISETP.LT.OR P3, PT, R152, 0x21, !P2 ;  /* 0x000000219800780c */ /* 0x000fe40005761670 */
[-C--:B-1----:R-:W-:Y:S01]  /*6c10*/  @!P1 IMAD R13, R102, R153.reuse, RZ ;  /* 0x00000099660d9224 */ /* 0x082fe200078e02ff */
[----:B------:R-:W-:Y:S01]  /*6c20*/  @!P5 STG.E.U8 desc[UR36][R158.64+0x19], R101 ;  /* 0x000019659e00d986 */ /* 0x000fe2000c101124 */
[C---:B------:R-:W-:Y:S02]  /*6c30*/  ISETP.LT.OR P5, PT, R152.reuse, 0x22, !P2 ;  /* 0x000000229800780c */ /* 0x040fe400057a1670 */
[----:B------:R-:W-:Y:S01]  /*6c40*/  @!P4 IMAD R103, R103, R153, RZ ;  /* 0x000000996767c224 */ /* 0x000fe200078e02ff */
[----:B------:R1:W-:Y:S01]  /*6c50*/  @!P1 STG.E.U8 desc[UR36][R8.64+0x18], R13 ;  /* 0x0000180d08009986 */ /* 0x0003e2000c101124 */
[----:B------:R-:W-:-:S03]  /*6c60*/  ISETP.LT.OR P1, PT, R152, 0x21, !P0 ;  /* 0x000000219800780c */ /* 0x000fc60004721670 */
[----:B------:R-:W-:Y:S01]  /*6c70*/  @!P4 STG.E.U8 desc[UR36][R8.64+0x19], R103 ;  /* 0x000019670800c986 */ /* 0x000fe2000c101124 */
[----:B------:R-:W-:Y:S01]  /*6c80*/  ISETP.LT.OR P4, PT, R152, 0x22, !P0 ;  /* 0x000000229800780c */ /* 0x000fe20004781670 */
[----:B---3--:R-:W-:-:S04]  /*6c90*/  @!P3 IMAD R15, R104, R153, RZ ;  /* 0x00000099680fb224 */ /* 0x008fc800078e02ff */
        /* <DEDUP_REMOVED lines=124> */
[C---:B------:R-:W-:Y:S01]  /*7460*/  ISETP.LT.OR P2, PT, R152.reuse, 0x7a, !P2 ;  /* 0x0000007a9800780c */ /* 0x040fe20005741670 */
[----:B------:R-:W-:Y:S01]  /*7470*/  @!P5 STG.E.U8 desc[UR36][R158.64+0x71], R145 ;  /* 0x000071919e00d986 */ /* 0x000fe2000c101124 */
[C---:B------:R-:W-:Y:S01]  /*7480*/  ISETP.LT.OR P5, PT, R152.reuse, 0x79, !P0 ;  /* 0x000000799800780c */ /* 0x040fe200047a1670 */
[----:B------:R-:W-:Y:S01]  /*7490*/  @!P4 IMAD R147, R147, R153, RZ ;  /* 0x000000999393c224 */ /* 0x000fe200078e02ff */
[----:B------:R-:W-:Y:S01]  /*74a0*/  ISETP.LT.OR P0, PT, R152, 0x7a, !P0 ;  /* 0x0000007a9800780c */ /* 0x000fe20004701670 */
[----:B------:R-:W-:Y:S01]  /*74b0*/  @!P1 STG.E.U8 desc[UR36][R8.64+0x70], R15 ;  /* 0x0000700f08009986 */ /* 0x000fe2000c101124 */
[----:B------:R-:W-:-:S03]  /*74c0*/  ISETP.GE.AND P1, PT, R3, 0x81, PT ;  /* 0x000000810300780c */ /* 0x000fc60003f26270 */
[----:B------:R-:W-:Y:S01]  /*74d0*/  @!P4 STG.E.U8 desc[UR36][R8.64+0x71], R147 ;  /* 0x000071930800c986 */ /* 0x000fe2000c101124 */
[-C--:B0-----:R-:W-:Y:S01]  /*74e0*/  @!P3 IMAD R5, R148, R153.reuse, RZ ;  /* 0x000000999405b224 */ /* 0x081fe200078e02ff */
[C---:B------:R-:W-:Y:S02]  /*74f0*/  ISETP.LT.OR P4, PT, R152.reuse, 0x1, !P1 ;  /* 0x000000019800780c */ /* 0x040fe40004f81670 */
[-C--:B------:R-:W-:Y:S02]  /*7500*/  @!P2 IMAD R149, R149, R153.reuse, RZ ;  /* 0x000000999595a224 */ /* 0x080fe400078e02ff */
[----:B------:R0:W-:Y:S01]  /*7510*/  @!P3 STG.E.U8 desc[UR36][R158.64+0x78], R5 ;  /* 0x000078059e00b986 */ /* 0x0001e2000c101124 */
[----:B------:R-:W-:Y:S01]  /*7520*/  ISETP.LT.OR P3, PT, R152, 0x2, !P1 ;  /* 0x000000029800780c */ /* 0x000fe20004f61670 */
[-C--:B-1----:R-:W-:Y:S02]  /*7530*/  @!P5 IMAD R13, R150, R153.reuse, RZ ;  /* 0x00000099960dd224 */ /* 0x082fe400078e02ff */
[----:B------:R-:W-:Y:S01]  /*7540*/  @!P2 STG.E.U8 desc[UR36][R158.64+0x79], R149 ;  /* 0x000079959e00a986 */ /* 0x000fe2000c101124 */
[----:B------:R-:W-:Y:S01]  /*7550*/  ISETP.GE.AND P2, PT, R3, 0x89, PT ;  /* 0x000000890300780c */ /* 0x000fe20003f46270 */
[----:B------:R-:W-:-:S02]  /*7560*/  @!P0 IMAD R151, R151, R153, RZ ;  /* 0x0000009997978224 */ /* 0x000fc400078e02ff */
[----:B------:R1:W-:Y:S01]  /*7570*/  @!P5 STG.E.U8 desc[UR36][R8.64+0x78], R13 ;  /* 0x0000780d0800d986 */ /* 0x0003e2000c101124 */
[-C--:B------:R-:W-:Y:S01]  /*7580*/  @!P4 IMAD R3, R24, R153.reuse, RZ ;  /* 0x000000991803c224 */ /* 0x080fe200078e02ff */
[C---:B------:R-:W-:Y:S02]  /*7590*/  ISETP.LT.OR P5, PT, R152.reuse, 0x1, !P2 ;  /* 0x000000019800780c */ /* 0x040fe400057a1670 */
[----:B------:R-:W-:Y:S01]  /*75a0*/  @!P0 STG.E.U8 desc[UR36][R8.64+0x79], R151 ;  /* 0x0000799708008986 */ /* 0x000fe2000c101124 */
[C---:B------:R-:W-:Y:S01]  /*75b0*/  ISETP.LT.OR P0, PT, R152.reuse, 0x2, !P2 ;  /* 0x000000029800780c */ /* 0x040fe20005701670 */
[----:B------:R-:W-:Y:S02]  /*75c0*/  @!P3 IMAD R25, R25, R153, RZ ;  /* 0x000000991919b224 */ /* 0x000fe400078e02ff */
[----:B------:R3:W-:Y:S01]  /*75d0*/  @!P4 STG.E.U8 desc[UR36][R6.64], R3 ;  /* 0x000000030600c986 */ /* 0x0007e2000c101124 */
[----:B------:R-:W-:-:S03]  /*75e0*/  ISETP.LT.OR P4, PT, R152, 0x9, !P1 ;  /* 0x000000099800780c */ /* 0x000fc60004f81670 */
[----:B------:R-:W-:Y:S01]  /*75f0*/  @!P3 STG.E.U8 desc[UR36][R6.64+0x1], R25 ;  /* 0x000001190600b986 */ /* 0x000fe2000c101124 */
[----:B------:R-:W-:Y:S02]  /*7600*/  ISETP.LT.OR P3, PT, R152, 0xa, !P1 ;  /* 0x0000000a9800780c */ /* 0x000fe40004f61670 */
[----:B0-----:R-:W-:-:S03]  /*7610*/  @!P5 IMAD R5, R26, R153, RZ ;  /* 0x000000991a05d224 */ /* 0x001fc600078e02ff */
[-C--:B------:R-:W-:Y:S02]  /*7620*/  @!P0 IMAD R27, R27, R153.reuse, RZ ;  /* 0x000000991b1b8224 */ /* 0x080fe400078e02ff */
[----:B------:R0:W-:Y:S01]  /*7630*/  @!P5 STG.E.U8 desc[UR36][R10.64], R5 ;  /* 0x000000050a00d986 */ /* 0x0001e2000c101124 */
[----:B------:R-:W-:Y:S01]  /*7640*/  ISETP.LT.OR P5, PT, R152, 0x9, !P2 ;  /* 0x000000099800780c */ /* 0x000fe200057a1670 */
[-C--:B-1----:R-:W-:Y:S02]  /*7650*/  @!P4 IMAD R13, R28, R153.reuse, RZ ;  /* 0x000000991c0dc224 */ /* 0x082fe400078e02ff */
[----:B------:R-:W-:Y:S01]  /*7660*/  @!P0 STG.E.U8 desc[UR36][R10.64+0x1], R27 ;  /* 0x0000011b0a008986 */ /* 0x000fe2000c101124 */
[C---:B------:R-:W-:Y:S01]  /*7670*/  ISETP.LT.OR P0, PT, R152.reuse, 0xa, !P2 ;  /* 0x0000000a9800780c */ /* 0x040fe20005701670 */
[----:B------:R-:W-:Y:S02]  /*7680*/  @!P3 IMAD R29, R29, R153, RZ ;  /* 0x000000991d1db224 */ /* 0x000fe400078e02ff */
[----:B------:R-:W-:Y:S01]  /*7690*/  @!P4 STG.E.U8 desc[UR36][R6.64+0x8], R13 ;  /* 0x0000080d0600c986 */ /* 0x000fe2000c101124 */
        /* <DEDUP_REMOVED lines=11> */
[----:B------:R-:W-:Y:S01]  /*7750*/  @!P4 STG.E.U8 desc[UR36][R6.64+0x10], R5 ;  /* 0x000010050600c986 */ /* 0x000fe2000c101124 */
[----:B------:R-:W-:-:S03]  /*7760*/  ISETP.LT.OR P4, PT, R152, 0x19, !P1 ;  /* 0x000000199800780c */ /* 0x000fc60004f81670 */
[----:B------:R-:W-:Y:S01]  /*7770*/  @!P3 STG.E.U8 desc[UR36][R6.64+0x11], R33 ;  /* 0x000011210600b986 */ /* 0x000fe2000c101124 */
[----:B------:R-:W-:Y:S01]  /*7780*/  ISETP.LT.OR P3, PT, R152, 0x1a, !P1 ;  /* 0x0000001a9800780c */ /* 0x000fe20004f61670 */
[----:B-1----:R-:W-:-:S04]  /*7790*/  @!P5 IMAD R3, R34, R153, RZ ;  /* 0x000000992203d224 */ /* 0x002fc800078e02ff */
[-C--:B------:R-:W-:Y:S01]  /*77a0*/  @!P0 IMAD R35, R35, R153.reuse, RZ ;  /* 0x0000009923238224 */ /* 0x080fe200078e02ff */
[----:B------:R0:W-:Y:S01]  /*77b0*/  @!P5 STG.E.U8 desc[UR36][R10.64+0x10], R3 ;  /* 0x000010030a00d986 */ /* 0x0001e2000c101124 */
[----:B------:R-:W-:Y:S02]  /*77c0*/  ISETP.LT.OR P5, PT, R152, 0x19, !P2 ;  /* 0x000000199800780c */ /* 0x000fe400057a1670 */
[-C--:B------:R-:W-:Y:S01]  /*77d0*/  @!P4 IMAD R9, R36, R153.reuse, RZ ;  /* 0x000000992409c224 */ /* 0x080fe200078e02ff */
[----:B------:R-:W-:Y:S01]  /*77e0*/  @!P0 STG.E.U8 desc[UR36][R10.64+0x11], R35 ;  /* 0x000011230a008986 */ /* 0x000fe2000c101124 */
[C---:B------:R-:W-:Y:S02]  /*77f0*/  ISETP.LT.OR P0, PT, R152.reuse, 0x1a, !P2 ;  /* 0x0000001a9800780c */ /* 0x040fe40005701670 */
[----:B------:R-:W-:Y:S01]  /*7800*/  @!P3 IMAD R37, R37, R153, RZ ;  /* 0x000000992525b224 */ /* 0x000fe200078e02ff */
[----:B------:R-:W-:Y:S01]  /*7810*/  @!P4 STG.E.U8 desc[UR36][R6.64+0x18], R9 ;  /* 0x000018090600c986 */ /* 0x000fe2000c101124 */
[----:B------:R-:W-:-:S03]  /*7820*/  ISETP.LT.OR P4, PT, R152, 0x21, !P1 ;  /* 0x000000219800780c */ /* 0x000fc60004f81670 */
[----:B------:R-:W-:Y:S01]  /*7830*/  @!P3 STG.E.U8 desc[UR36][R6.64+0x19], R37 ;  /* 0x000019250600b986 */ /* 0x000fe2000c101124 */
[----:B------:R-:W-:Y:S01]  /*7840*/  ISETP.LT.OR P3, PT, R152, 0x22, !P1 ;  /* 0x000000229800780c */ /* 0x000fe20004f61670 */
[----:B0-----:R-:W-:-:S04]  /*7850*/  @!P5 IMAD R3, R38, R153, RZ ;  /* 0x000000992603d224 */ /* 0x001fc800078e02ff */
        /* <DEDUP_REMOVED lines=120> */
[----:B------:R-:W-:-:S04]  /*7fe0*/  @!P0 IMAD R5, R78, R153, RZ ;  /* 0x000000994e058224 */ /* 0x000fc800078e02ff */
[-C--:B------:R-:W-:Y:S01]  /*7ff0*/  @!P4 IMAD R79, R79, R153.reuse, RZ ;  /* 0x000000994f4fc224 */ /* 0x080fe200078e02ff */
[----:B------:R1:W-:Y:S01]  /*8000*/  @!P0 STG.E.U8 desc[UR36][R10.64+0x68], R5 ;  /* 0x000068050a008986 */ /* 0x0003e2000c101124 */
[C---:B------:R-:W-:Y:S02]  /*8010*/  ISETP.LT.OR P0, PT, R152.reuse, 0x71, !P2 ;  /* 0x000000719800780c */ /* 0x040fe40005701670 */
[----:B------:R-:W-:Y:S01]  /*8020*/  @!P3 IMAD R81, R81, R153, RZ ;  /* 0x000000995151b224 */ /* 0x000fe200078e02ff */
[----:B------:R-:W-:Y:S01]  /*8030*/  @!P4 STG.E.U8 desc[UR36][R10.64+0x69], R79 ;  /* 0x0000694f0a00c986 */ /* 0x000fe2000c101124 */
[----:B------:R-:W-:-:S03]  /*8040*/  ISETP.LT.OR P4, PT, R152, 0x72, !P2 ;  /* 0x000000729800780c */ /* 0x000fc60005781670 */
[----:B------:R-:W-:Y:S01]  /*8050*/  @!P3 STG.E.U8 desc[UR36][R6.64+0x71], R81 ;  /* 0x000071510600b986 */ /* 0x000fe2000c101124 */
[C---:B------:R-:W-:Y:S02]  /*8060*/  ISETP.LT.OR P3, PT, R152.reuse, 0x79, !P1 ;  /* 0x000000799800780c */ /* 0x040fe40004f61670 */
[C---:B------:R-:W-:Y:S01]  /*8070*/  ISETP.LT.OR P1, PT, R152.reuse, 0x7a, !P1 ;  /* 0x0000007a9800780c */ /* 0x040fe20004f21670 */
[----:B------:R3:W-:Y:S01]  /*8080*/  @!P5 STG.E.U8 desc[UR36][R6.64+0x70], R9 ;  /* 0x000070090600d986 */ /* 0x0007e2000c101124 */
[----:B------:R-:W-:Y:S01]  /*8090*/  ISETP.LT.OR P5, PT, R152, 0x79, !P2 ;  /* 0x000000799800780c */ /* 0x000fe200057a1670 */
[----:B0-----:R-:W-:Y:S01]  /*80a0*/  @!P0 IMAD R3, R82, R153, RZ ;  /* 0x0000009952038224 */ /* 0x001fe200078e02ff */
[----:B------:R-:W-:-:S03]  /*80b0*/  ISETP.LT.OR P2, PT, R152, 0x7a, !P2 ;  /* 0x0000007a9800780c */ /* 0x000fc60005741670 */
[-C--:B------:R-:W-:Y:S01]  /*80c0*/  @!P4 IMAD R83, R83, R153.reuse, RZ ;  /* 0x000000995353c224 */ /* 0x080fe200078e02ff */
[----:B------:R0:W-:Y:S03]  /*80d0*/  @!P0 STG.E.U8 desc[UR36][R10.64+0x70], R3 ;  /* 0x000070030a008986 */ /* 0x0001e6000c101124 */
[-C--:B-1----:R-:W-:Y:S01]  /*80e0*/  @!P3 IMAD R5, R84, R153.reuse, RZ ;  /* 0x000000995405b224 */ /* 0x082fe200078e02ff */
[----:B------:R0:W-:Y:S01]  /*80f0*/  @!P4 STG.E.U8 desc[UR36][R10.64+0x71], R83 ;  /* 0x000071530a00c986 */ /* 0x0001e2000c101124 */
[-C--:B------:R-:W-:Y:S02]  /*8100*/  @!P1 IMAD R85, R85, R153.reuse, RZ ;  /* 0x0000009955559224 */ /* 0x080fe400078e02ff */
[-C--:B---3--:R-:W-:Y:S01]  /*8110*/  @!P5 IMAD R9, R86, R153.reuse, RZ ;  /* 0x000000995609d224 */ /* 0x088fe200078e02ff */
[----:B------:R0:W-:Y:S01]  /*8120*/  @!P3 STG.E.U8 desc[UR36][R6.64+0x78], R5 ;  /* 0x000078050600b986 */ /* 0x0001e2000c101124 */
[----:B------:R-:W-:-:S03]  /*8130*/  @!P2 IMAD R87, R87, R153, RZ ;  /* 0x000000995757a224 */ /* 0x000fc600078e02ff */
[----:B------:R0:W-:Y:S04]  /*8140*/  @!P1 STG.E.U8 desc[UR36][R6.64+0x79], R85 ;  /* 0x0000795506009986 */ /* 0x0001e8000c101124 */
[----:B------:R0:W-:Y:S04]  /*8150*/  @!P5 STG.E.U8 desc[UR36][R10.64+0x78], R9 ;  /* 0x000078090a00d986 */ /* 0x0001e8000c101124 */
[----:B------:R0:W-:Y:S02]  /*8160*/  @!P2 STG.E.U8 desc[UR36][R10.64+0x79], R87 ;  /* 0x000079570a00a986 */ /* 0x0001e4000c101124 */
.L_x_287:
[----:B------:R-:W-:Y:S05]  /*8170*/  BSYNC B0 ;  /* 0x0000000000007941 */ /* 0x000fea0003800000 */
.L_x_29:
[----:B------:R-:W-:Y:S01]  /*8180*/  ULDC UR4, c[0x0][0xc] ;  /* 0x0000030000047ab9 */ /* 0x000fe20000000800 */
[----:B------:R-:W-:Y:S01]  /*8190*/  ULDC UR5, c[0x0][0x10] ;  /* 0x0000040000057ab9 */ /* 0x000fe20000000800 */
[----:B0-----:R-:W0:Y:S01]  /*81a0*/  LDC R3, c[0x0][0x14] ;  /* 0x00000500ff037b82 */ /* 0x001e220000000800 */
[----:B------:R-:W-:Y:S01]  /*81b0*/  UIMAD.WIDE.U32 UR4, UR4, UR5, URZ ;  /* 0x00000005040472a5 */ /* 0x000fe2000f8e003f */
[----:B------:R-:W-:Y:S02]  /*81c0*/  IMAD.MOV.U32 R152, RZ, RZ, -0x1 ;  /* 0xffffffffff987424 */ /* 0x000fe400078e00ff */
[----:B------:R-:W-:-:S03]  /*81d0*/  IMAD.MOV.U32 R22, RZ, RZ, -0x1 ;  /* 0xffffffffff167424 */ /* 0x000fc600078e00ff */
[----:B0-----:R-:W-:-:S04]  /*81e0*/  IMAD.WIDE.U32 R16, R3, UR4, R16 ;  /* 0x0000000403107c25 */ /* 0x001fc8000f8e0010 */
[----:B------:R-:W-:Y:S01]  /*81f0*/  IMAD R3, R3, UR5, RZ ;  /* 0x0000000503037c24 */ /* 0x000fe2000f8e02ff */
[----:B------:R-:W-:Y:S02]  /*8200*/  ULDC.64 UR4, c[0x0][0x650] ;  /* 0x0001940000047ab9 */ /* 0x000fe40000000a00 */
[----:B------:R-:W-:Y:S01]  /*8210*/  ISETP.GE.U32.AND P0, PT, R16, UR4, PT ;  /* 0x0000000410007c0c */ /* 0x000fe2000bf06070 */
[--C-:B------:R-:W-:Y:S01]  /*8220*/  IMAD.IADD R17, R17, 0x1, R3.reuse ;  /* 0x0000000111117824 */ /* 0x100fe200078e0203 */
[----:B------:R-:W-:-:S04]  /*8230*/  PRMT R3, RZ, 0x7610, R3 ;  /* 0x00007610ff037816 */ /* 0x000fc80000000003 */
[----:B------:R-:W-:-:S13]  /*8240*/  ISETP.GE.U32.AND.EX P0, PT, R17, UR5, PT, P0 ;  /* 0x0000000511007c0c */ /* 0x000fda000bf06100 */
[----:B------:R-:W-:Y:S05]  /*8250*/  @P0 BRA `(.L_x_288) ;  /* 0x0000000400640947 */ /* 0x000fea0003800000 */
[----:B------:R-:W0:Y:S01]  /*8260*/  S2R R12, SR_CTAID.X ;  /* 0x00000000000c7919 */ /* 0x000e220000002500 */
[----:B------:R-:W1:Y:S01]  /*8270*/  LDC.64 R10, c[0x0][0x628] ;  /* 0x00018a00ff0a7b82 */ /* 0x000e620000000a00 */
[----:B------:R-:W-:Y:S01]  /*8280*/  ULDC UR4, c[0x0][0x150] ;  /* 0x0000540000047ab9 */ /* 0x000fe20000000800 */
[----:B----4-:R-:W-:Y:S01]  /*8290*/  IMAD.MOV.U32 R8, RZ, RZ, R16 ;  /* 0x000000ffff087224 */ /* 0x010fe200078e0010 */
[----:B------:R-:W4:Y:S01]  /*82a0*/  S2R R23, SR_CTAID.Y ;  /* 0x0000000000177919 */ /* 0x000f220000002600 */
[----:B------:R-:W-:-:S04]  /*82b0*/  IMAD.MOV.U32 R9, RZ, RZ, R17 ;  /* 0x000000ffff097224 */ /* 0x000fc800078e0011 */
[----:B------:R-:W2:Y:S08]  /*82c0*/  LDC R21, c[0x0][0x144] ;  /* 0x00005100ff157b82 */ /* 0x000eb00000000800 */
[----:B------:R-:W2:Y:S08]  /*82d0*/  LDC R0, c[0x0][0x630] ;  /* 0x00018c00ff007b82 */ /* 0x000eb00000000800 */
[----:B------:R-:W2:Y:S01]  /*82e0*/  LDC.64 R14, c[0x0][0x620] ;  /* 0x00018800ff0e7b82 */ /* 0x000ea20000000a00 */
[----:B-1----:R-:W-:-:S04]  /*82f0*/  ISETP.NE.U32.AND P0, PT, R10, RZ, PT ;  /* 0x000000ff0a00720c */ /* 0x002fc80003f05070 */
[----:B------:R-:W-:Y:S02]  /*8300*/  ISETP.NE.AND.EX P0, PT, R11, RZ, PT, P0 ;  /* 0x000000ff0b00720c */ /* 0x000fe40003f05300 */
[----:B0-----:R-:W-:-:S05]  /*8310*/  I2FP.F32.U32 R3, R12 ;  /* 0x0000000c00037245 */ /* 0x001fca0000201000 */
[----:B------:R-:W-:-:S04]  /*8320*/  FMUL R3, R3, UR4 ;  /* 0x0000000403037c20 */ /* 0x000fc80008400000 */
[----:B------:R0:W1:Y:S02]  /*8330*/  F2I.U32.TRUNC.NTZ R20, R3 ;  /* 0x0000000300147305 */ /* 0x000064000020f000 */
[----:B----4-:R-:W-:Y:S05]  /*8340*/  @!P0 BRA `(.L_x_289) ;  /* 0x0000000000288947 */ /* 0x010fea0003800000 */
[----:B0-----:R-:W0:Y:S02]  /*8350*/  LDC R3, c[0x0][0x634] ;  /* 0x00018d00ff037b82 */ /* 0x001e240000000800 */
        /* <DEDUP_REMOVED lines=9> */
.L_x_289:
[----:B------:R-:W4:Y:S01]  /*83f0*/  LDC.64 R26, c[0x0][0x640] ;  /* 0x00019000ff1a7b82 */ /* 0x000f220000000a00 */
[-CC-:B--2---:R-:W-:Y:S01]  /*8400*/  SHF.R.U64 R22, R8, R0.reuse, R9.reuse ;  /* 0x0000000008167219 */ /* 0x184fe20000001209 */
[----:B-1----:R-:W-:Y:S01]  /*8410*/  IMAD.MOV R20, RZ, RZ, -R20 ;  /* 0x000000ffff147224 */ /* 0x002fe200078e0a14 */
[----:B------:R-:W-:Y:S01]  /*8420*/  SHF.R.U32.HI R0, RZ, R0, R9 ;  /* 0x00000000ff007219 */ /* 0x000fe20000011609 */
[----:B------:R-:W-:Y:S01]  /*8430*/  ULDC UR4, c[0x0][0x154] ;  /* 0x0000550000047ab9 */ /* 0x000fe20000000800 */
[----:B0-----:R-:W-:Y:S01]  /*8440*/  IADD3 R3, P0, RZ, -R22, RZ ;  /* 0x80000016ff037210 */ /* 0x001fe20007f1e0ff */
[----:B------:R-:W-:Y:S02]  /*8450*/  IMAD R21, R21, R20, R12 ;  /* 0x0000001415157224 */ /* 0x000fe400078e020c */
[----:B------:R-:W0:Y:S01]  /*8460*/  LDC R6, c[0x0][0x618] ;  /* 0x00018600ff067b82 */ /* 0x000e220000000800 */
[----:B------:R-:W-:Y:S02]  /*8470*/  IMAD.MOV.U32 R7, RZ, RZ, 0x1 ;  /* 0x00000001ff077424 */ /* 0x000fe400078e00ff */
[----:B------:R-:W-:-:S04]  /*8480*/  IMAD.X R5, RZ, RZ, ~R0, P0 ;  /* 0x000000ffff057224 */ /* 0x000fc800000e0e00 */
[-C--:B------:R-:W-:Y:S01]  /*8490*/  IMAD R0, R5, R14.reuse, RZ ;  /* 0x0000000e05007224 */ /* 0x080fe200078e02ff */
[----:B------:R-:W1:Y:S01]  /*84a0*/  LDC R8, c[0x0][0x608] ;  /* 0x00018200ff087b82 */ /* 0x000e620000000800 */
[----:B------:R-:W-:-:S04]  /*84b0*/  IMAD.WIDE.U32 R4, R3, R14, R16 ;  /* 0x0000000e03047225 */ /* 0x000fc800078e0010 */
[----:B------:R-:W-:Y:S01]  /*84c0*/  IMAD R3, R3, R15, R0 ;  /* 0x0000000f03037224 */ /* 0x000fe200078e0200 */
[----:B------:R-:W-:Y:S02]  /*84d0*/  I2FP.F32.U32 R0, R23 ;  /* 0x0000001700007245 */ /* 0x000fe40000201000 */
[----:B------:R-:W2:Y:S01]  /*84e0*/  LDC R24, c[0x0][0x658] ;  /* 0x00019600ff187b82 */ /* 0x000ea20000000800 */
[----:B------:R-:W-:Y:S01]  /*84f0*/  IMAD.IADD R3, R5, 0x1, R3 ;  /* 0x0000000105037824 */ /* 0x000fe200078e0203 */
[----:B----4-:R-:W-:Y:S01]  /*8500*/  ISETP.NE.U32.AND P0, PT, R26, RZ, PT ;  /* 0x000000ff1a00720c */ /* 0x010fe20003f05070 */
[----:B------:R-:W-:Y:S01]  /*8510*/  FMUL R0, R0, UR4 ;  /* 0x0000000400007c20 */ /* 0x000fe20008400000 */
[----:B------:R-:W-:Y:S02]  /*8520*/  IMAD.MOV.U32 R5, RZ, RZ, -0x1 ;  /* 0xffffffffff057424 */ /* 0x000fe400078e00ff */
[----:B------:R-:W-:Y:S01]  /*8530*/  ISETP.NE.AND.EX P0, PT, R27, RZ, PT, P0 ;  /* 0x000000ff1b00720c */ /* 0x000fe20003f05300 */
[----:B------:R4:W2:Y:S01]  /*8540*/  F2I.U32.TRUNC.NTZ R13, R0 ;  /* 0x00000000000d7305 */ /* 0x0008a2000020f000 */
[----:B------:R-:W3:Y:S01]  /*8550*/  LDC R20, c[0x0][0x148] ;  /* 0x00005200ff147b82 */ /* 0x000ee20000000800 */
[----:B0-----:R-:W-:-:S02]  /*8560*/  SHF.R.U64 R12, R4, R6, R3 ;  /* 0x00000006040c7219 */ /* 0x001fc40000001203 */
[----:B------:R-:W-:-:S05]  /*8570*/  SHF.R.U32.HI R3, RZ, R6, R3 ;  /* 0x00000006ff037219 */ /* 0x000fca0000011603 */
[----:B------:R-:W0:Y:S01]  /*8580*/  LDC R15, c[0x0][0x600] ;  /* 0x00018000ff0f7b82 */ /* 0x000e220000000800 */
[-CC-:B-1----:R-:W-:Y:S02]  /*8590*/  SHF.R.U64 R10, R12, R8.reuse, R3.reuse ;  /* 0x000000080c0a7219 */ /* 0x182fe40000001203 */
[----:B------:R-:W-:-:S05]  /*85a0*/  SHF.R.U32.HI R3, RZ, R8, R3 ;  /* 0x00000008ff037219 */ /* 0x000fca0000011603 */
[----:B------:R-:W1:Y:S01]  /*85b0*/  LDC R28, c[0x0][0x648] ;  /* 0x00019200ff1c7b82 */ /* 0x000e620000000800 */
[-C--:B--2---:R-:W-:Y:S02]  /*85c0*/  SHF.L.U32 R4, R5, R24.reuse, RZ ;  /* 0x0000001805047219 */ /* 0x084fe400000006ff */
[-CC-:B------:R-:W-:Y:S02]  /*85d0*/  SHF.R.U64 R14, R10, R24.reuse, R3.reuse ;  /* 0x000000180a0e7219 */ /* 0x180fe40000001203 */
[----:B------:R-:W-:Y:S02]  /*85e0*/  SHF.R.U32.HI R5, RZ, R24, R3 ;  /* 0x00000018ff057219 */ /* 0x000fe40000011603 */
[----:B------:R-:W-:Y:S01]  /*85f0*/  LOP3.LUT R25, RZ, R4, RZ, 0x33, !PT ;  /* 0x00000004ff197212 */ /* 0x000fe200078e33ff */
[----:B------:R-:W2:Y:S01]  /*8600*/  LDC R29, c[0x0][0x638] ;  /* 0x00018e00ff1d7b82 */ /* 0x000ea20000000800 */
[----:B------:R-:W-:Y:S01]  /*8610*/  SHF.L.U32 R24, R7, R24, RZ ;  /* 0x0000001807187219 */ /* 0x000fe200000006ff */
[----:B------:R-:W-:-:S06]  /*8620*/  IMAD.MOV.U32 R4, RZ, RZ, R14 ;  /* 0x000000ffff047224 */ /* 0x000fcc00078e000e */
[----:B------:R-:W0:Y:S01]  /*8630*/  LDC R30, c[0x0][0x610] ;  /* 0x00018400ff1e7b82 */ /* 0x000e220000000800 */
[----:B----4-:R-:W-:Y:S05]  /*8640*/  @!P0 BRA `(.L_x_290) ;  /* 0x0000000000288947 */ /* 0x010fea0003800000 */
[----:B------:R-:W4:Y:S02]  /*8650*/  LDC R3, c[0x0][0x64c] ;  /* 0x00019300ff037b82 */ /* 0x000f240000000800 */
[----:B----4-:R-:W-:-:S05]  /*8660*/  IADD3 R3, P0, R14, R3, RZ ;  /* 0x000000030e037210 */ /* 0x010fca0007f1e0ff */
        /* <DEDUP_REMOVED lines=8> */
.L_x_290:
[----:B------:R-:W-:Y:S01]  /*86f0*/  ISETP.NE.AND P0, PT, R2, 0x1, PT ;  /* 0x000000010200780c */ /* 0x000fe20003f05270 */
[----:B0-----:R-:W-:Y:S01]  /*8700*/  VIADD R7, R15, 0xffffffff ;  /* 0xffffffff0f077836 */ /* 0x001fe20000000000 */
[----:B-1----:R-:W-:Y:S01]  /*8710*/  SHF.R.U64 R0, R4, R28, R5 ;  /* 0x0000001c04007219 */ /* 0x002fe20000001205 */
[----:B------:R-:W-:Y:S01]  /*8720*/  IMAD.MOV R13, RZ, RZ, -R13 ;  /* 0x000000ffff0d7224 */ /* 0x000fe200078e0a0d */
[----:B------:R-:W-:Y:S01]  /*8730*/  LOP3.LUT R5, R10, R25, RZ, 0xc0, !PT ;  /* 0x000000190a057212 */ /* 0x000fe200078ec0ff */
[----:B------:R-:W-:Y:S01]  /*8740*/  IMAD.MOV.U32 R4, RZ, RZ, 0x1 ;  /* 0x00000001ff047424 */ /* 0x000fe200078e00ff */
[----:B------:R-:W-:Y:S01]  /*8750*/  LOP3.LUT R12, R12, R7, RZ, 0xc0, !PT ;  /* 0x000000070c0c7212 */ /* 0x000fe200078ec0ff */
[----:B------:R-:W-:Y:S02]  /*8760*/  IMAD.MOV R3, RZ, RZ, -R0 ;  /* 0x000000ffff037224 */ /* 0x000fe400078e0a00 */
[----:B------:R-:W-:Y:S02]  /*8770*/  IMAD R0, R24, R0, R5 ;  /* 0x0000000018007224 */ /* 0x000fe400078e0205 */
[----:B--2---:R-:W-:-:S02]  /*8780*/  IMAD R3, R3, R29, R14 ;  /* 0x0000001d03037224 */ /* 0x004fc400078e020e */
[----:B---3--:R-:W-:Y:S02]  /*8790*/  @P0 IMAD R21, R20, R13, R23 ;  /* 0x0000000d14150224 */ /* 0x008fe400078e0217 */
[----:B------:R-:W-:Y:S01]  /*87a0*/  IMAD R5, R3, R15, R12 ;  /* 0x0000000f03057224 */ /* 0x000fe200078e020c */
[----:B------:R-:W-:Y:S01]  /*87b0*/  PRMT R3, R4, 0x7610, R3 ;  /* 0x0000761004037816 */ /* 0x000fe20000000003 */
[----:B------:R-:W-:-:S05]  /*87c0*/  IMAD R0, R0, R30, R21 ;  /* 0x0000001e00007224 */ /* 0x000fca00078e0215 */
[----:B------:R-:W-:Y:S02]  /*87d0*/  SEL R152, R5, R0, !P0 ;  /* 0x0000000005987207 */ /* 0x000fe40004000000 */
[----:B------:R-:W-:-:S07]  /*87e0*/  SEL R0, R0, R5, !P0 ;  /* 0x0000000500007207 */ /* 0x000fce0004000000 */
.L_x_288:
[----:B------:R-:W-:Y:S01]  /*87f0*/  LOP3.LUT P0, RZ, R3, 0xff, RZ, 0xc0, !PT ;  /* 0x000000ff03ff7812 */ /* 0x000fe2000780c0ff */
[----:B------:R-:W-:-:S12]  /*8800*/  IMAD.MOV.U32 R23, RZ, RZ, R0 ;  /* 0x000000ffff177224 */ /* 0x000fd800078e0000 */
[----:B------:R-:W-:Y:S05]  /*8810*/  @P0 BRA `(.L_x_291) ;  /* 0xffffff8800600947 */ /* 0x000fea000383ffff */
[----:B------:R-:W-:Y:S05]  /*8820*/  EXIT ;  /* 0x000000000000794d */ /* 0x000fea0003800000 */
.L_x_4:
[----:B0-----:R-:W-:Y:S01]  /*8830*/  ULDC.64 UR4, c[0x0][0x650] ;  /* 0x0001940000047ab9 */ /* 0x001fe20000000a00 */
        /* <DEDUP_REMOVED lines=25> */
.L_x_293:
[--C-:B------:R-:W-:Y:S01]  /*89d0*/  SHF.R.U64 R12, R10, R14, R11.reuse ;  /* 0x0000000e0a0c7219 */ /* 0x100fe2000000120b */
[----:B------:R-:W0:Y:S01]  /*89e0*/  LDC R22, c[0x0][0x618] ;  /* 0x00018600ff167b82 */ /* 0x000e220000000800 */
[----:B------:R-:W-:Y:S01]  /*89f0*/  I2FP.F32.U32 R6, R4 ;  /* 0x0000000400067245 */ /* 0x000fe20000201000 */
[----:B------:R-:W-:Y:S01]  /*8a00*/  ULDC UR4, c[0x0][0x150] ;  /* 0x0000540000047ab9 */ /* 0x000fe20000000800 */
[----:B------:R-:W-:Y:S02]  /*8a10*/  SHF.R.U32.HI R5, RZ, R14, R11 ;  /* 0x0000000eff057219 */ /* 0x000fe4000001160b */
[----:B------:R-:W-:Y:S01]  /*8a20*/  IADD3 R9, P0, RZ, -R12, RZ ;  /* 0x8000000cff097210 */ /* 0x000fe20007f1e0ff */
[----:B------:R-:W-:Y:S01]  /*8a30*/  FMUL R11, R6, UR4 ;  /* 0x00000004060b7c20 */ /* 0x000fe20008400000 */
[----:B------:R-:W-:Y:S01]  /*8a40*/  ULDC UR4, c[0x0][0x154] ;  /* 0x0000550000047ab9 */ /* 0x000fe20000000800 */
[----:B------:R-:W1:Y:S02]  /*8a50*/  LDC.64 R24, c[0x0][0x640] ;  /* 0x00019000ff187b82 */ /* 0x000e640000000a00 */
[----:B------:R-:W-:-:S02]  /*8a60*/  IMAD.X R5, RZ, RZ, ~R5, P0 ;  /* 0x000000ffff057224 */ /* 0x000fc400000e0e05 */
[----:B------:R-:W2:Y:S01]  /*8a70*/  F2I.U32.TRUNC.NTZ R11, R11 ;  /* 0x0000000b000b7305 */ /* 0x000ea2000020f000 */
[----:B------:R-:W-:-:S03]  /*8a80*/  IMAD.WIDE.U32 R6, R9, R20, R16 ;  /* 0x0000001409067225 */ /* 0x000fc600078e0010 */
[----:B------:R-:W3:Y:S01]  /*8a90*/  LDC R13, c[0x0][0x144] ;  /* 0x00005100ff0d7b82 */ /* 0x000ee20000000800 */
[----:B------:R-:W-:-:S04]  /*8aa0*/  IMAD R8, R5, R20, RZ ;  /* 0x0000001405087224 */ /* 0x000fc800078e02ff */
[----:B------:R-:W-:Y:S02]  /*8ab0*/  IMAD R5, R9, R21, R8 ;  /* 0x0000001509057224 */ /* 0x000fe400078e0208 */
[----:B------:R-:W-:Y:S01]  /*8ac0*/  IMAD.MOV.U32 R8, RZ, RZ, -0x1 ;  /* 0xffffffffff087424 */ /* 0x000fe200078e00ff */
[----:B------:R-:W4:Y:S01]  /*8ad0*/  LDC R14, c[0x0][0x608] ;  /* 0x00018200ff0e7b82 */ /* 0x000f220000000800 */
[----:B------:R-:W-:Y:S01]  /*8ae0*/  IMAD.IADD R5, R7, 0x1, R5 ;  /* 0x0000000107057824 */ /* 0x000fe200078e0205 */
[----:B------:R-:W-:-:S04]  /*8af0*/  I2FP.F32.U32 R7, R3 ;  /* 0x0000000300077245 */ /* 0x000fc80000201000 */
[-C--:B0-----:R-:W-:Y:S01]  /*8b00*/  SHF.R.U64 R10, R6, R22.reuse, R5 ;  /* 0x00000016060a7219 */ /* 0x081fe20000001205 */
[----:B--2---:R-:W-:Y:S01]  /*8b10*/  IMAD.MOV R6, RZ, RZ, -R11 ;  /* 0x000000ffff067224 */ /* 0x004fe200078e0a0b */
[----:B------:R-:W0:Y:S01]  /*8b20*/  LDC R9, c[0x0][0x658] ;  /* 0x00019600ff097b82 */ /* 0x000e220000000800 */
[----:B-1----:R-:W-:Y:S01]  /*8b30*/  ISETP.NE.U32.AND P0, PT, R24, RZ, PT ;  /* 0x000000ff1800720c */ /* 0x002fe20003f05070 */
[----:B------:R-:W-:Y:S01]  /*8b40*/  FMUL R7, R7, UR4 ;  /* 0x0000000407077c20 */ /* 0x000fe20008400000 */
[----:B------:R-:W-:Y:S02]  /*8b50*/  SHF.R.U32.HI R5, RZ, R22, R5 ;  /* 0x00000016ff057219 */ /* 0x000fe40000011605 */
[----:B------:R-:W-:-:S03]  /*8b60*/  ISETP.NE.AND.EX P0, PT, R25, RZ, PT, P0 ;  /* 0x000000ff1900720c */ /* 0x000fc60003f05300 */
[----:B------:R-:W1:Y:S01]  /*8b70*/  LDC R20, c[0x0][0x148] ;  /* 0x00005200ff147b82 */ /* 0x000e620000000800 */
[----:B---3--:R-:W-:Y:S02]  /*8b80*/  IMAD R23, R13, R6, R4 ;  /* 0x000000060d177224 */ /* 0x008fe400078e0204 */
[----:B------:R-:W-:-:S05]  /*8b90*/  IMAD.MOV.U32 R6, RZ, RZ, 0x1 ;  /* 0x00000001ff067424 */ /* 0x000fca00078e00ff */
[----:B------:R-:W2:Y:S01]  /*8ba0*/  LDC R21, c[0x0][0x600] ;  /* 0x00018000ff157b82 */ /* 0x000ea20000000800 */
[-CC-:B----4-:R-:W-:Y:S02]  /*8bb0*/  SHF.R.U64 R13, R10, R14.reuse, R5.reuse ;  /* 0x0000000e0a0d7219 */ /* 0x190fe40000001205 */
[----:B------:R-:W-:Y:S02]  /*8bc0*/  SHF.R.U32.HI R4, RZ, R14, R5 ;  /* 0x0000000eff047219 */ /* 0x000fe40000011605 */
[----:B------:R3:W4:Y:S03]  /*8bd0*/  F2I.U32.TRUNC.NTZ R14, R7 ;  /* 0x00000007000e7305 */ /* 0x000726000020f000 */
[----:B------:R-:W1:Y:S01]  /*8be0*/  LDC R26, c[0x0][0x648] ;  /* 0x00019200ff1a7b82 */ /* 0x000e620000000800 */
[-C--:B0-----:R-:W-:Y:S02]  /*8bf0*/  SHF.R.U64 R15, R13, R9.reuse, R4 ;  /* 0x000000090d0f7219 */ /* 0x081fe40000001204 */
[----:B------:R-:W-:-:S02]  /*8c00*/  SHF.L.U32 R8, R8, R9, RZ ;  /* 0x0000000908087219 */ /* 0x000fc400000006ff */
[-C--:B------:R-:W-:Y:S01]  /*8c10*/  SHF.R.U32.HI R5, RZ, R9.reuse, R4 ;  /* 0x00000009ff057219 */ /* 0x080fe20000011604 */
[----:B------:R-:W-:Y:S01]  /*8c20*/  IMAD.MOV.U32 R4, RZ, RZ, R15 ;  /* 0x000000ffff047224 */ /* 0x000fe200078e000f */
[----:B------:R-:W-:Y:S01]  /*8c30*/  SHF.L.U32 R22, R6, R9, RZ ;  /* 0x0000000906167219 */ /* 0x000fe200000006ff */
[----:B------:R-:W0:Y:S01]  /*8c40*/  LDC R27, c[0x0][0x638] ;  /* 0x00018e00ff1b7b82 */ /* 0x000e220000000800 */
[----:B------:R-:W-:-:S07]  /*8c50*/  LOP3.LUT R28, RZ, R8, RZ, 0x33, !PT ;  /* 0x00000008ff1c7212 */ /* 0x000fce00078e33ff */
        /* <DEDUP_REMOVED lines=12> */
.L_x_294:
[----:B------:R-:W-:Y:S01]  /*8d20*/  ISETP.NE.AND P0, PT, R2, 0x1, PT ;  /* 0x000000010200780c */ /* 0x000fe20003f05270 */
[----:B--2---:R-:W-:Y:S01]  /*8d30*/  VIADD R7, R21, 0xffffffff ;  /* 0xffffffff15077836 */ /* 0x004fe20000000000 */
[----:B-1----:R-:W-:Y:S01]  /*8d40*/  SHF.R.U64 R5, R4, R26, R5 ;  /* 0x0000001a04057219 */ /* 0x002fe20000001205 */
[----:B------:R-:W-:Y:S01]  /*8d50*/  IMAD.MOV R14, RZ, RZ, -R14 ;  /* 0x000000ffff0e7224 */ /* 0x000fe200078e0a0e */
[----:B------:R-:W-:Y:S01]  /*8d60*/  LOP3.LUT R4, R13, R28, RZ, 0xc0, !PT ;  /* 0x0000001c0d047212 */ /* 0x000fe200078ec0ff */
[----:B------:R-:W-:Y:S01]  /*8d70*/  IMAD.MOV.U32 R8, RZ, RZ, R12 ;  /* 0x000000ffff087224 */ /* 0x000fe200078e000c */
[----:B------:R-:W-:Y:S01]  /*8d80*/  LOP3.LUT R10, R10, R7, RZ, 0xc0, !PT ;  /* 0x000000070a0a7212 */ /* 0x000fe200078ec0ff */
[----:B------:R-:W-:Y:S02]  /*8d90*/  IMAD.MOV R6, RZ, RZ, -R5 ;  /* 0x000000ffff067224 */ /* 0x000fe400078e0a05 */
[----:B------:R-:W-:-:S04]  /*8da0*/  IMAD R4, R22, R5, R4 ;  /* 0x0000000516047224 */ /* 0x000fc800078e0204 */
[----:B------:R-:W-:Y:S02]  /*8db0*/  @P0 IMAD R23, R20, R14, R3 ;  /* 0x0000000e14170224 */ /* 0x000fe400078e0203 */
[----:B0-----:R-:W-:Y:S02]  /*8dc0*/  IMAD R3, R6, R27, R15 ;  /* 0x0000001b06037224 */ /* 0x001fe400078e020f */
[----:B------:R-:W-:Y:S02]  /*8dd0*/  IMAD R7, R4, R29, R23 ;  /* 0x0000001d04077224 */ /* 0x000fe400078e0217 */
[----:B------:R-:W-:Y:S02]  /*8de0*/  IMAD R4, R3, R21, R10 ;  /* 0x0000001503047224 */ /* 0x000fe400078e020a */
[----:B------:R-:W-:-:S03]  /*8df0*/  IMAD.MOV.U32 R6, RZ, RZ, 0x1 ;  /* 0x00000001ff067424 */ /* 0x000fc600078e00ff */
[----:B------:R-:W-:Y:S02]  /*8e00*/  SEL R9, R4, R7, !P0 ;  /* 0x0000000704097207 */ /* 0x000fe40004000000 */
[----:B------:R-:W-:-:S07]  /*8e10*/  SEL R7, R7, R4, !P0 ;  /* 0x0000000407077207 */ /* 0x000fce0004000000 */
.L_x_292:
[----:B------:R-:W-:-:S08]  /*8e20*/  NOP ;  /* 0x0000000000007918 */ /* 0x000fd00000000000 */
[----:B------:R-:W0:-:S00]  /*8e30*/  USETMAXREG.DEALLOC.CTAPOOL 0x28 ;  /* 0x00000028000079c8 */ /* 0x000e0000080e0500 */
[----:B0-----:R-:W-:-:S13]  /*8e40*/  ISETP.NE.AND P0, PT, R0, RZ, PT ;  /* 0x000000ff0000720c */ /* 0x001fda0003f05270 */
[----:B------:R-:W-:Y:S05]  /*8e50*/  @P0 EXIT ;  /* 0x000000000000094d */ /* 0x000fea0003800000 */
[----:B------:R-:W-:Y:S01]  /*8e60*/  LOP3.LUT P0, RZ, R6, 0xff, RZ, 0xc0, !PT ;  /* 0x000000ff06ff7812 */ /* 0x000fe2000780c0ff */
[----:B------:R-:W-:Y:S02]  /*8e70*/  IMAD.MOV.U32 R0, RZ, RZ, 0x1 ;  /* 0x00000001ff007424 */ /* 0x000fe400078e00ff */
[----:B------:R-:W-:-:S10]  /*8e80*/  IMAD.MOV.U32 R12, RZ, RZ, RZ ;  /* 0x000000ffff0c7224 */ /* 0x000fd400078e00ff */
[----:B------:R-:W-:Y:S05]  /*8e90*/  @!P0 BRA `(.L_x_295) ;  /* 0x0000000c00308947 */ /* 0x000fea0003800000 */
[----:B------:R-:W0:Y:S01]  /*8ea0*/  LDC R0, c[0x0][0x28c] ;  /* 0x0000a300ff007b82 */ /* 0x000e220000000800 */
[----:B------:R-:W-:Y:S01]  /*8eb0*/  ULDC UR5, c[0x0][0x600] ;  /* 0x0001800000057ab9 */ /* 0x000fe20000000800 */
[----:B------:R-:W-:Y:S01]  /*8ec0*/  ULDC UR4, c[0x0][0xc] ;  /* 0x0000030000047ab9 */ /* 0x000fe20000000800 */
[----:B------:R-:W-:Y:S01]  /*8ed0*/  UIADD3 UR16, UR5, -0x1, URZ ;  /* 0xffffffff05107890 */ /* 0x000fe2000fffe03f */
[C---:B------:R-:W-:Y:S01]  /*8ee0*/  LOP3.LUT P2, RZ, R18.reuse, 0x7f, RZ, 0xc0, !PT ;  /* 0x0000007f12ff7812 */ /* 0x040fe2000784c0ff */
[----:B------:R-:W-:Y:S01]  /*8ef0*/  ULDC UR6, c[0x0][0x658] ;  /* 0x0001960000067ab9 */ /* 0x000fe20000000800 */
[----:B------:R-:W-:Y:S01]  /*8f00*/  ULDC UR5, c[0x0][0x10] ;  /* 0x0000040000057ab9 */ /* 0x000fe20000000800 */
[----:B------:R-:W-:Y:S01]  /*8f10*/  UMOV UR7, 0xffffffff ;  /* 0xffffffff00077882 */ /* 0x000fe20000000000 */
[----:B------:R-:W-:Y:S01]  /*8f20*/  UMOV UR8, 0x1 ;  /* 0x0000000100087882 */ /* 0x000fe20000000000 */
[----:B------:R-:W-:Y:S01]  /*8f30*/  UIMAD.WIDE.U32 UR4, UR4, UR5, URZ ;  /* 0x00000005040472a5 */ /* 0x000fe2000f8e003f */
[----:B------:R-:W-:Y:S01]  /*8f40*/  LOP3.LUT P0, RZ, R18, 0x1f, RZ, 0xc0, !PT ;  /* 0x0000001f12ff7812 */ /* 0x000fe2000780c0ff */
[----:B------:R-:W-:Y:S01]  /*8f50*/  USHF.L.U32 UR7, UR7, UR6, URZ ;  /* 0x0000000607077299 */ /* 0x000fe2000800063f */
[----:B------:R-:W-:Y:S01]  /*8f60*/  BSSY B0, `(.L_x_295) ;  /* 0x00000bf000007945 */ /* 0x000fe20003800000 */
[----:B------:R-:W-:Y:S01]  /*8f70*/  USHF.L.U32 UR18, UR8, UR6, URZ ;  /* 0x0000000608127299 */ /* 0x000fe2000800063f */
[----:B------:R-:W-:Y:S01]  /*8f80*/  IMAD.MOV.U32 R13, RZ, RZ, 0x1 ;  /* 0x00000001ff0d7424 */ /* 0x000fe200078e00ff */
[----:B------:R-:W-:Y:S01]  /*8f90*/  LOP3.LUT R11, R19, 0x2, RZ, 0xfc, !PT ;  /* 0x00000002130b7812 */ /* 0x000fe200078efcff */
[----:B------:R-:W-:Y:S01]  /*8fa0*/  ULDC UR6, c[0x0][0x14] ;  /* 0x0000050000067ab9 */ /* 0x000fe20000000800 */
[----:B------:R-:W-:Y:S01]  /*8fb0*/  PLOP3.LUT P0, PT, P0, P2, PT, 0x8a, 0x0 ;  /* 0x000000000000781c */ /* 0x000fe20000705172 */
[----:B------:R-:W-:Y:S01]  /*8fc0*/  UIMAD.WIDE.U32 UR20, UR4, UR6, URZ ;  /* 0x00000006041472a5 */ /* 0x000fe2000f8e003f */
[----:B------:R-:W-:Y:S01]  /*8fd0*/  IMAD.MOV.U32 R12, RZ, RZ, RZ ;  /* 0x000000ffff0c7224 */ /* 0x000fe200078e00ff */
[----:B------:R-:W-:-:S02]  /*8fe0*/  UIMAD UR13, UR5, UR6, URZ ;  /* 0x00000006050d72a4 */ /* 0x000fc4000f8e023f */
[----:B------:R-:W-:Y:S01]  /*8ff0*/  ULOP3.LUT UR17, URZ, UR7, URZ, 0x33, !UPT ;  /* 0x000000073f117292 */ /* 0x000fe2000f8e333f */
[----:B0-----:R-:W-:Y:S01]  /*9000*/  VIADD R0, R0, 0x1f ;  /* 0x0000001f00007836 */ /* 0x001fe20000000000 */
[----:B------:R-:W-:Y:S01]  /*9010*/  UIADD3 UR13, UR21, UR13, URZ ;  /* 0x0000000d150d7290 */ /* 0x000fe2000fffe03f */
[----:B------:R-:W-:-:S03]  /*9020*/  ULDC.64 UR22, c[0x0][0x198] ;  /* 0x0000660000167ab9 */ /* 0x000fc60000000a00 */
[----:B------:R-:W-:-:S04]  /*9030*/  SHF.R.S32.HI R3, RZ, 0x1f, R0 ;  /* 0x0000001fff037819 */ /* 0x000fc80000011400 */
[----:B------:R-:W-:Y:S01]  /*9040*/  LEA.HI R3, R3, R0, RZ, 0x5 ;  /* 0x0000000003037211 */ /* 0x000fe200078f28ff */
[----:B------:R-:W-:-:S03]  /*9050*/  IMAD.MOV.U32 R0, RZ, RZ, 0x1 ;  /* 0x00000001ff007424 */ /* 0x000fc600078e00ff */
[----:B------:R-:W-:-:S05]  /*9060*/  SHF.R.S32.HI R3, RZ, 0x5, R3 ;  /* 0x00000005ff037819 */ /* 0x000fca0000011403 */
[----:B------:R-:W-:-:S07]  /*9070*/  VIADD R10, R3, 0x1 ;  /* 0x00000001030a7836 */ /* 0x000fce0000000000 */
.L_x_307:
[----:B------:R-:W-:-:S03]  /*9080*/  UMOV UR4, 0xffffffff ;  /* 0xffffffff00047882 */ /* 0x000fc60000000000 */
[----:B------:R-:W-:Y:S05]  /*9090*/  BRA.DIV UR4, `(.L_x_296) ;  /* 0x0000001a04207947 */ /* 0x000fea000b800000 */
[----:B------:R-:W-:-:S13]  /*90a0*/  ELECT P6, URZ, PT ;  /* 0x00000000003f782f */ /* 0x000fda00038c0000 */
.L_x_336:
[----:B------:R-:W0:Y:S01]  /*90b0*/  LDC R4, c[0x0][0x28c] ;  /* 0x0000a300ff047b82 */ /* 0x000e220000000800 */
[----:B------:R-:W-:Y:S01]  /*90c0*/  BSSY B1, `(.L_x_297) ;  /* 0x0000037000017945 */ /* 0x000fe20003800000 */
[----:B0-----:R-:W-:-:S13]  /*90d0*/  ISETP.LT.OR P6, PT, R4, 0x1, !P6 ;  /* 0x000000010400780c */ /* 0x001fda00077c1670 */
[----:B------:R-:W-:Y:S05]  /*90e0*/  @P6 BRA `(.L_x_298) ;  /* 0x0000000000d06947 */ /* 0x000fea0003800000 */
[----:B------:R-:W-:Y:S02]  /*90f0*/  IMAD.SHL.U32 R15, R9, 0x80, RZ ;  /* 0x00000080090f7824 */ /* 0x000fe400078e00ff */
[----:B------:R-:W-:Y:S02]  /*9100*/  IMAD R18, R7, 0xc0, RZ ;  /* 0x000000c007127824 */ /* 0x000fe400078e02ff */
[----:B------:R-:W-:Y:S02]  /*9110*/  IMAD.MOV.U32 R20, RZ, RZ, RZ ;  /* 0x000000ffff147224 */ /* 0x000fe400078e00ff */
[----:B------:R-:W-:Y:S02]  /*9120*/  IMAD.MOV.U32 R4, RZ, RZ, R10 ;  /* 0x000000ffff047224 */ /* 0x000fe400078e000a */
[----:B------:R-:W-:Y:S02]  /*9130*/  IMAD.MOV.U32 R5, RZ, RZ, R0 ;  /* 0x000000ffff057224 */ /* 0x000fe400078e0000 */
[----:B------:R-:W-:-:S07]  /*9140*/  IMAD.MOV.U32 R6, RZ, RZ, R12 ;  /* 0x000000ffff067224 */ /* 0x000fce00078e000c */
.L_x_302:
[----:B------:R-:W0:Y:S01]  /*9150*/  S2R R14, SR_CgaCtaId ;  /* 0x00000000000e7919 */ /* 0x000e220000008800 */
[----:B------:R-:W-:Y:S01]  /*9160*/  MOV R7, 0x400 ;  /* 0x0000040000077802 */ /* 0x000fe20000000f00 */
[----:B------:R-:W1:Y:S03]  /*9170*/  @!P2 LDC R9, c[0x0][0x500] ;  /* 0x00014000ff09ab82 */ /* 0x000e660000000800 */
[----:B0-----:R-:W-:Y:S02]  /*9180*/  LEA R21, R14, R7, 0x18 ;  /* 0x000000070e157211 */ /* 0x001fe400078ec0ff */
[----:B------:R-:W-:-:S03]  /*9190*/  SHF.L.U32 R7, R5, 0x1f, RZ ;  /* 0x0000001f05077819 */ /* 0x000fc600000006ff */
[----:B------:R-:W-:-:S04]  /*91a0*/  IMAD R14, R6, 0x8, R21 ;  /* 0x00000008060e7824 */ /* 0x000fc800078e0215 */
[----:B------:R-:W0:Y:S02]  /*91b0*/  SYNCS.PHASECHK.TRANS64.TRYWAIT P1, [R14+URZ+0xb0], R7 ;  /* 0x0000b0070e0075a7 */ /* 0x000e24000802017f */
[----:B01----:R-:W-:Y:S05]  /*91c0*/  @!P1 BRA `(.L_x_299) ;  /* 0x0000001400f49947 */ /* 0x003fea0003800000 */
.L_x_337:
[----:B0-----:R-:W-:Y:S01]  /*91d0*/  PRMT R7, R11, 0x9910, RZ ;  /* 0x000099100b077816 */ /* 0x001fe200000000ff */
[----:B------:R0:W-:Y:S03]  /*91e0*/  @!P2 SYNCS.ARRIVE.TRANS64 RZ, [R14+URZ], R9 ;  /* 0x000000090effa9a7 */ /* 0x0001e6000800003f */
[----:B------:R-:W-:-:S13]  /*91f0*/  ISETP.NE.AND P1, PT, R7, 0x2, PT ;  /* 0x000000020700780c */ /* 0x000fda0003f25270 */
[----:B0-----:R-:W-:Y:S05]  /*9200*/  @P1 BRA `(.L_x_300) ;  /* 0x0000000000041947 */ /* 0x001fea0003800000 */
[----:B------:R-:W-:Y:S01]  /*9210*/  BPT.TRAP 0x1 ;  /* 0x000000040000795c */ /* 0x000fe20000300000 */
.L_x_300:
[----:B------:R-:W-:Y:S05]  /*9220*/  @P0 BRA `(.L_x_301) ;  /* 0x0000000000040947 */ /* 0x000fea0003800000 */
[----:B------:R-:W-:Y:S01]  /*9230*/  BPT.TRAP 0x1 ;  /* 0x000000040000795c */ /* 0x000fe20000300000 */
.L_x_301:
[--C-:B------:R-:W-:Y:S01]  /*9240*/  IMAD R7, R6, 0x1800, R21.reuse ;  /* 0x0000180006077824 */ /* 0x100fe200078e0215 */
[----:B------:R-:W-:Y:S01]  /*9250*/  R2UR UR9, R14 ;  /* 0x000000000e0972ca */ /* 0x000fe200000e0000 */
[----:B------:R-:W-:Y:S01]  /*9260*/  IMAD R21, R6, 0x1000, R21 ;  /* 0x0000100006157824 */ /* 0x000fe200078e0215 */
[----:B------:R-:W-:Y:S01]  /*9270*/  UIADD3 UR4, UP0, UR22, 0xf0, URZ ;  /* 0x000000f016047890 */ /* 0x000fe2000ff1e03f */
[----:B------:R-:W-:Y:S01]  /*9280*/  VIADD R4, R4, 0xffffffff ;  /* 0xffffffff04047836 */ /* 0x000fe20000000000 */
[----:B------:R-:W-:Y:S01]  /*9290*/  R2UR UR5, R7 ;  /* 0x00000000070572ca */ /* 0x000fe200000e0000 */
[----:B------:R-:W-:Y:S01]  /*92a0*/  UIADD3 UR24, UP1, UR22, 0x1f0, URZ ;  /* 0x000001f016187890 */ /* 0x000fe2000ff3e03f */
[----:B------:R-:W-:Y:S01]  /*92b0*/  R2UR UR8, R21 ;  /* 0x00000000150872ca */ /* 0x000fe200000e0000 */
[----:B------:R-:W-:Y:S01]  /*92c0*/  VIADD R6, R6, 0x1 ;  /* 0x0000000106067836 */ /* 0x000fe20000000000 */
[----:B------:R-:W-:Y:S01]  /*92d0*/  R2UR UR11, R18 ;  /* 0x00000000120b72ca */ /* 0x000fe200000e0000 */
[----:B------:R-:W-:Y:S01]  /*92e0*/  UIADD3.X UR25, URZ, UR23, URZ, UP1, !UPT ;  /* 0x000000173f197290 */ /* 0x000fe20008ffe43f */
[----:B------:R-:W-:Y:S01]  /*92f0*/  R2UR UR10, R20 ;  /* 0x00000000140a72ca */ /* 0x000fe200000e0000 */
[----:B------:R-:W-:Y:S01]  /*9300*/  UMOV UR6, 0x0 ;  /* 0x0000000000067882 */ /* 0x000fe20000000000 */
[----:B------:R-:W-:Y:S01]  /*9310*/  R2UR UR12, R8 ;  /* 0x00000000080c72ca */ /* 0x000fe200000e0000 */
[----:B------:R-:W-:Y:S01]  /*9320*/  UMOV UR7, 0x10000000 ;  /* 0x1000000000077882 */ /* 0x000fe20000000000 */
[----:B------:R-:W-:Y:S01]  /*9330*/  R2UR UR19, R15 ;  /* 0x000000000f1372ca */ /* 0x000fe200000e0000 */
[----:B------:R-:W-:Y:S01]  /*9340*/  VIADD R20, R20, 0x20 ;  /* 0x0000002014147836 */ /* 0x000fe20000000000 */
[----:B------:R-:W-:Y:S01]  /*9350*/  ISETP.GT.AND P3, PT, R4, 0x1, PT ;  /* 0x000000010400780c */ /* 0x000fe20003f64270 */
[----:B------:R-:W-:Y:S01]  /*9360*/  UIADD3 UR14, UR5, 0x280, URZ ;  /* 0x00000280050e7890 */ /* 0x000fe2000fffe03f */
[----:B------:R-:W-:Y:S01]  /*9370*/  ISETP.NE.AND P1, PT, R6, 0x16, PT ;  /* 0x000000160600780c */ /* 0x000fe20003f25270 */
[----:B------:R-:W-:-:S02]  /*9380*/  UIADD3.X UR5, URZ, UR23, URZ, UP0, !UPT ;  /* 0x000000173f057290 */ /* 0x000fc400087fe43f */
[----:B------:R-:W-:Y:S01]  /*9390*/  UIADD3 UR15, UR8, 0x21280, URZ ;  /* 0x00021280080f7890 */ /* 0x000fe2000fffe03f */
[----:B------:R-:W-:Y:S02]  /*93a0*/  SEL R14, RZ, 0x1, P1 ;  /* 0x00000001ff0e7807 */ /* 0x000fe40000800000 */
[----:B------:R-:W-:Y:S01]  /*93b0*/  UMOV UR8, UR14 ;  /* 0x0000000e00087c82 */ /* 0x000fe20008000000 */
[----:B------:R-:W-:Y:S02]  /*93c0*/  SEL R6, R6, RZ, P1 ;  /* 0x000000ff06067207 */ /* 0x000fe40000800000 */
[----:B------:R-:W-:Y:S01]  /*93d0*/  LOP3.LUT R5, R5, R14, RZ, 0x3c, !PT ;  /* 0x0000000e05057212 */ /* 0x000fe200078e3cff */
[----:B------:R0:W-:Y:S02]  /*93e0*/  UTMALDG.3D [UR8], [UR4], desc[UR6] ;  /* 0x00000608040075b4 */ /* 0x0001e40008011000 */
[----:B0-----:R-:W-:Y:S01]  /*93f0*/  UMOV UR8, UR15 ;  /* 0x0000000f00087c82 */ /* 0x001fe20008000000 */
[----:B------:R-:W-:-:S02]  /*9400*/  UMOV UR11, UR19 ;  /* 0x00000013000b7c82 */ /* 0x000fc40008000000 */
[----:B------:R0:W-:Y:S02]  /*9410*/  UTMALDG.3D [UR8], [UR24], desc[UR6] ;  /* 0x00000608180075b4 */ /* 0x0001e40008011000 */
[----:B0-----:R-:W-:Y:S05]  /*9420*/  @P3 BRA `(.L_x_302) ;  /* 0xfffffffc00483947 */ /* 0x001fea000383ffff */
.L_x_298:
[----:B------:R-:W-:Y:S05]  /*9430*/  BSYNC B1 ;  /* 0x0000000000017941 */ /* 0x000fea0003800000 */
.L_x_297:
[----:B------:R-:W-:Y:S01]  /*9440*/  LOP3.LUT P3, RZ, R13, 0xff, RZ, 0xc0, !PT ;  /* 0x000000ff0dff7812 */ /* 0x000fe2000786c0ff */
[----:B------:R-:W-:Y:S01]  /*9450*/  IMAD.IADD R12, R3, 0x1, R12 ;  /* 0x00000001030c7824 */ /* 0x000fe200078e020c */
[----:B------:R-:W-:Y:S01]  /*9460*/  IADD3 R16, P4, R16, UR20, RZ ;  /* 0x0000001410107c10 */ /* 0x000fe2000ff9e0ff */
[----:B------:R-:W-:Y:S01]  /*9470*/  ULDC.64 UR4, c[0x0][0x650] ;  /* 0x0001940000047ab9 */ /* 0x000fe20000000a00 */
[----:B------:R-:W-:Y:S01]  /*9480*/  BSSY B1, `(.L_x_303) ;  /* 0x000006a000017945 */ /* 0x000fe20003800000 */
[----:B------:R-:W-:Y:S01]  /*9490*/  IMAD.MOV.U32 R9, RZ, RZ, -0x1 ;  /* 0xffffffffff097424 */ /* 0x000fe200078e00ff */
[----:B------:R-:W-:Y:S01]  /*94a0*/  ISETP.GT.U32.AND P1, PT, R12, 0x15, PT ;  /* 0x000000150c00780c */ /* 0x000fe20003f24070 */
[----:B------:R-:W-:Y:S01]  /*94b0*/  IMAD.MOV.U32 R8, RZ, RZ, -0x1 ;  /* 0xffffffffff087424 */ /* 0x000fe200078e00ff */
[----:B------:R-:W-:Y:S02]  /*94c0*/  IADD3.X R17, R17, UR13, RZ, P4, !PT ;  /* 0x0000000d11117c10 */ /* 0x000fe4000a7fe4ff */
[----:B------:R-:W-:-:S02]  /*94d0*/  ISETP.LT.U32.AND P1, PT, R3, 0x16, P1 ;  /* 0x000000160300780c */ /* 0x000fc40000f21070 */
[----:B------:R-:W-:Y:S01]  /*94e0*/  PRMT R13, RZ, 0x7610, R13 ;  /* 0x00007610ff0d7816 */ /* 0x000fe2000000000d */
[----:B------:R-:W0:Y:S01]  /*94f0*/  @P3 S2R R5, SR_CgaCtaId ;  /* 0x0000000000053919 */ /* 0x000e220000008800 */
[----:B------:R-:W-:-:S04]  /*9500*/  @P3 MOV R4, 0x400 ;  /* 0x0000040000043802 */ /* 0x000fc80000000f00 */
[----:B0-----:R-:W-:Y:S01]  /*9510*/  @P3 LEA R6, R5, R4, 0x18 ;  /* 0x0000000405063211 */ /* 0x001fe200078ec0ff */
[----:B------:R-:W-:-:S03]  /*9520*/  IMAD.WIDE.U32 R4, R12, -0x45d1745d, RZ ;  /* 0xba2e8ba30c047825 */ /* 0x000fc600078e00ff */
[----:B------:R0:W-:Y:S01]  /*9530*/  @P3 SYNCS.ARRIVE.TRANS64.A1T0 RZ, [R6+URZ+0x178], RZ ;  /* 0x000178ff06ff39a7 */ /* 0x0001e2000810003f */
[----:B------:R-:W-:Y:S02]  /*9540*/  ISETP.GE.U32.AND P3, PT, R3, 0x16, PT ;  /* 0x000000160300780c */ /* 0x000fe40003f66070 */
[----:B------:R-:W-:Y:S02]  /*9550*/  SHF.R.U32.HI R7, RZ, 0x4, R5 ;  /* 0x00000004ff077819 */ /* 0x000fe40000011605 */
[----:B------:R-:W-:Y:S02]  /*9560*/  SEL R5, RZ, 0x1, !P1 ;  /* 0x00000001ff057807 */ /* 0x000fe40004800000 */
[----:B------:R-:W-:Y:S01]  /*9570*/  ISETP.GE.U32.AND P1, PT, R16, UR4, PT ;  /* 0x0000000410007c0c */ /* 0x000fe2000bf26070 */
[----:B------:R-:W-:Y:S01]  /*9580*/  IMAD R12, R7, -0x16, R12 ;  /* 0xffffffea070c7824 */ /* 0x000fe200078e020c */
[----:B------:R-:W-:Y:S02]  /*9590*/  LOP3.LUT R0, R0, R5, RZ, 0x3c, !PT ;  /* 0x0000000500007212 */ /* 0x000fe400078e3cff */
[----:B------:R-:W-:-:S02]  /*95a0*/  ISETP.GE.U32.AND.EX P1, PT, R17, UR5, PT, P1 ;  /* 0x0000000511007c0c */ /* 0x000fc4000bf26110 */
[----:B------:R-:W-:Y:S02]  /*95b0*/  PRMT R4, RZ, 0x7610, R4 ;  /* 0x00007610ff047816 */ /* 0x000fe40000000004 */
[----:B------:R-:W-:Y:S01]  /*95c0*/  @P3 LOP3.LUT R0, R0, 0x1, R7, 0x78, !PT ;  /* 0x0000000100003812 */ /* 0x000fe200078e7807 */
[----:B------:R-:W-:-:S08]  /*95d0*/  IMAD.MOV.U32 R7, RZ, RZ, -0x1 ;  /* 0xffffffffff077424 */ /* 0x000fd000078e00ff */
[----:B0-----:R-:W-:Y:S05]  /*95e0*/  @P1 BRA `(.L_x_304) ;  /* 0x00000004004c1947 */ /* 0x001fea0003800000 */
[----:B------:R-:W-:Y:S01]  /*95f0*/  ULDC.64 UR4, c[0x0][0x628] ;  /* 0x00018a0000047ab9 */ /* 0x000fe20000000a00 */
[----:B------:R-:W0:Y:S01]  /*9600*/  S2R R15, SR_CTAID.X ;  /* 0x00000000000f7919 */ /* 0x000e220000002500 */
[----:B------:R-:W-:Y:S01]  /*9610*/  ISETP.NE.U32.AND P1, PT, RZ, UR4, PT ;  /* 0x00000004ff007c0c */ /* 0x000fe2000bf25070 */
[----:B------:R-:W-:Y:S01]  /*9620*/  ULDC UR7, c[0x0][0x630] ;  /* 0x00018c0000077ab9 */ /* 0x000fe20000000800 */
[----:B------:R-:W-:Y:S01]  /*9630*/  IMAD.MOV.U32 R4, RZ, RZ, R16 ;  /* 0x000000ffff047224 */ /* 0x000fe200078e0010 */
[----:B------:R-:W1:Y:S01]  /*9640*/  S2R R14, SR_CTAID.Y ;  /* 0x00000000000e7919 */ /* 0x000e620000002600 */
[----:B------:R-:W-:Y:S01]  /*9650*/  ISETP.NE.AND.EX P1, PT, RZ, UR5, PT, P1 ;  /* 0x00000005ff007c0c */ /* 0x000fe2000bf25310 */
[----:B------:R-:W-:-:S12]  /*9660*/  IMAD.MOV.U32 R5, RZ, RZ, R17 ;  /* 0x000000ffff057224 */ /* 0x000fd800078e0011 */
[----:B------:R-:W-:Y:S05]  /*9670*/  @!P1 BRA `(.L_x_305) ;  /* 0x0000000000289947 */ /* 0x000fea0003800000 */
[----:B------:R-:W-:Y:S02]  /*9680*/  ULDC UR6, c[0x0][0x634] ;  /* 0x00018d0000067ab9 */ /* 0x000fe40000000800 */
[----:B------:R-:W-:-:S05]  /*9690*/  IADD3 R9, P1, R16, UR6, RZ ;  /* 0x0000000610097c10 */ /* 0x000fca000ff3e0ff */
[----:B------:R-:W-:-:S04]  /*96a0*/  IMAD.X R21, RZ, RZ, R17, P1 ;  /* 0x000000ffff157224 */ /* 0x000fc800008e0611 */
[----:B------:R-:W-:-:S04]  /*96b0*/  IMAD.WIDE.U32 R6, R21, UR4, RZ ;  /* 0x0000000415067c25 */ /* 0x000fc8000f8e00ff */
[----:B------:R-:W-:-:S04]  /*96c0*/  IMAD.WIDE.U32 R6, P1, R9, UR5, R6 ;  /* 0x0000000509067c25 */ /* 0x000fc8000f820006 */
[----:B------:R-:W-:-:S04]  /*96d0*/  IMAD.WIDE.U32 R8, R9, UR4, RZ ;  /* 0x0000000409087c25 */ /* 0x000fc8000f8e00ff */
[----:B------:R-:W-:Y:S01]  /*96e0*/  IMAD.X R5, RZ, RZ, RZ, P1 ;  /* 0x000000ffff057224 */ /* 0x000fe200008e06ff */
[----:B------:R-:W-:Y:S01]  /*96f0*/  IADD3 RZ, P1, R9, R6, RZ ;  /* 0x0000000609ff7210 */ /* 0x000fe20007f3e0ff */
[----:B------:R-:W-:-:S04]  /*9700*/  IMAD.MOV.U32 R4, RZ, RZ, R7 ;  /* 0x000000ffff047224 */ /* 0x000fc800078e0007 */
[----:B------:R-:W-:-:S08]  /*9710*/  IMAD.WIDE.U32.X R4, R21, UR5, R4, P1 ;  /* 0x0000000515047c25 */ /* 0x000fd000088e0404 */
.L_x_305:
[--C-:B------:R-:W-:Y:S01]  /*9720*/  SHF.R.U64 R8, R4, UR7, R5.reuse ;  /* 0x0000000704087c19 */ /* 0x100fe20008001205 */
[----:B------:R-:W-:Y:S01]  /*9730*/  ULDC.64 UR4, c[0x0][0x620] ;  /* 0x0001880000047ab9 */ /* 0x000fe20000000a00 */
[----:B------:R-:W-:Y:S01]  /*9740*/  SHF.R.U32.HI R4, RZ, UR7, R5 ;  /* 0x00000007ff047c19 */ /* 0x000fe20008011605 */
[----:B------:R-:W2:Y:S01]  /*9750*/  LDC R24, c[0x0][0x144] ;  /* 0x00005100ff187b82 */ /* 0x000ea20000000800 */
[----:B------:R-:W-:Y:S01]  /*9760*/  IADD3 R7, P1, RZ, -R8, RZ ;  /* 0x80000008ff077210 */ /* 0x000fe20007f3e0ff */
[----:B------:R-:W-:Y:S01]  /*9770*/  ULDC.64 UR8, c[0x0][0x640] ;  /* 0x0001900000087ab9 */ /* 0x000fe20000000a00 */
[----:B0-----:R-:W-:Y:S01]  /*9780*/  I2FP.F32.U32 R9, R15 ;  /* 0x0000000f00097245 */ /* 0x001fe20000201000 */
[----:B------:R-:W-:Y:S02]  /*9790*/  ULDC UR6, c[0x0][0x608] ;  /* 0x0001820000067ab9 */ /* 0x000fe40000000800 */
[----:B------:R-:W-:Y:S01]  /*97a0*/  IMAD.X R4, RZ, RZ, ~R4, P1 ;  /* 0x000000ffff047224 */ /* 0x000fe200008e0e04 */
[----:B------:R-:W-:Y:S01]  /*97b0*/  ISETP.NE.U32.AND P1, PT, RZ, UR8, PT ;  /* 0x00000008ff007c0c */ /* 0x000fe2000bf25070 */
[----:B------:R-:W0:Y:S02]  /*97c0*/  LDC R21, c[0x0][0x148] ;  /* 0x00005200ff157b82 */ /* 0x000e240000000800 */
[----:B------:R-:W-:Y:S01]  /*97d0*/  IMAD R6, R4, UR4, RZ ;  /* 0x0000000404067c24 */ /* 0x000fe2000f8e02ff */
[----:B------:R-:W-:Y:S01]  /*97e0*/  ISETP.NE.AND.EX P1, PT, RZ, UR9, PT, P1 ;  /* 0x00000009ff007c0c */ /* 0x000fe2000bf25310 */
[----:B------:R-:W-:Y:S01]  /*97f0*/  IMAD.WIDE.U32 R4, R7, UR4, R16 ;  /* 0x0000000407047c25 */ /* 0x000fe2000f8e0010 */
[----:B------:R-:W-:-:S03]  /*9800*/  ULDC UR4, c[0x0][0x150] ;  /* 0x0000540000047ab9 */ /* 0x000fc60000000800 */
[----:B------:R-:W-:Y:S02]  /*9810*/  IMAD R7, R7, UR5, R6 ;  /* 0x0000000507077c24 */ /* 0x000fe4000f8e0206 */
[----:B------:R-:W-:Y:S01]  /*9820*/  FMUL R6, R9, UR4 ;  /* 0x0000000409067c20 */ /* 0x000fe20008400000 */
[----:B------:R-:W-:Y:S01]  /*9830*/  ULDC UR4, c[0x0][0x618] ;  /* 0x0001860000047ab9 */ /* 0x000fe20000000800 */
[----:B------:R-:W-:Y:S01]  /*9840*/  ULDC UR5, c[0x0][0x154] ;  /* 0x0000550000057ab9 */ /* 0x000fe20000000800 */
[----:B------:R-:W-:-:S03]  /*9850*/  IMAD.IADD R5, R5, 0x1, R7 ;  /* 0x0000000105057824 */ /* 0x000fc600078e0207 */
[----:B------:R-:W3:Y:S02]  /*9860*/  F2I.U32.TRUNC.NTZ R6, R6 ;  /* 0x0000000600067305 */ /* 0x000ee4000020f000 */
[----:B------:R-:W-:Y:S02]  /*9870*/  SHF.R.U64 R9, R4, UR4, R5 ;  /* 0x0000000404097c19 */ /* 0x000fe40008001205 */
[----:B-1----:R-:W-:-:S05]  /*9880*/  I2FP.F32.U32 R4, R14 ;  /* 0x0000000e00047245 */ /* 0x002fca0000201000 */
[----:B------:R-:W-:Y:S01]  /*9890*/  FMUL R22, R4, UR5 ;  /* 0x0000000504167c20 */ /* 0x000fe20008400000 */
[----:B------:R-:W-:Y:S01]  /*98a0*/  SHF.R.U32.HI R4, RZ, UR4, R5 ;  /* 0x00000004ff047c19 */ /* 0x000fe20008011605 */
[----:B------:R-:W-:-:S03]  /*98b0*/  ULDC UR4, c[0x0][0x658] ;  /* 0x0001960000047ab9 */ /* 0x000fc60000000800 */
[--C-:B------:R-:W-:Y:S01]  /*98c0*/  SHF.R.U64 R20, R9, UR6, R4.reuse ;  /* 0x0000000609147c19 */ /* 0x100fe20008001204 */
[----:B------:R-:W1:Y:S01]  /*98d0*/  F2I.U32.TRUNC.NTZ R22, R22 ;  /* 0x0000001600167305 */ /* 0x000e62000020f000 */
[----:B------:R-:W-:Y:S01]  /*98e0*/  SHF.R.U32.HI R5, RZ, UR6, R4 ;  /* 0x00000006ff057c19 */ /* 0x000fe20008011604 */
[----:B---3--:R-:W-:-:S03]  /*98f0*/  IMAD.MOV R6, RZ, RZ, -R6 ;  /* 0x000000ffff067224 */ /* 0x008fc600078e0a06 */
[----:B------:R-:W-:Y:S01]  /*9900*/  SHF.R.U64 R18, R20, UR4, R5 ;  /* 0x0000000414127c19 */ /* 0x000fe20008001205 */
[----:B--2---:R-:W-:Y:S01]  /*9910*/  IMAD R15, R24, R6, R15 ;  /* 0x00000006180f7224 */ /* 0x004fe200078e020f */
[----:B------:R-:W-:-:S03]  /*9920*/  SHF.R.U32.HI R23, RZ, UR4, R5 ;  /* 0x00000004ff177c19 */ /* 0x000fc60008011605 */
[----:B------:R-:W-:Y:S02]  /*9930*/  IMAD.MOV.U32 R4, RZ, RZ, R18 ;  /* 0x000000ffff047224 */ /* 0x000fe400078e0012 */
[----:B------:R-:W-:Y:S01]  /*9940*/  IMAD.MOV.U32 R5, RZ, RZ, R23 ;  /* 0x000000ffff057224 */ /* 0x000fe200078e0017 */
[----:B-1----:R-:W-:Y:S06]  /*9950*/  @!P1 BRA `(.L_x_306) ;  /* 0x0000000000289947 */ /* 0x002fec0003800000 */
[----:B------:R-:W-:Y:S02]  /*9960*/  ULDC UR4, c[0x0][0x64c] ;  /* 0x0001930000047ab9 */ /* 0x000fe40000000800 */
[----:B------:R-:W-:-:S05]  /*9970*/  IADD3 R5, P1, R18, UR4, RZ ;  /* 0x0000000412057c10 */ /* 0x000fca000ff3e0ff */
[----:B------:R-:W-:-:S04]  /*9980*/  IMAD.X R23, RZ, RZ, R23, P1 ;  /* 0x000000ffff177224 */ /* 0x000fc800008e0617 */
[----:B------:R-:W-:-:S04]  /*9990*/  IMAD.WIDE.U32 R6, R23, UR8, RZ ;  /* 0x0000000817067c25 */ /* 0x000fc8000f8e00ff */
[----:B------:R-:W-:-:S04]  /*99a0*/  IMAD.WIDE.U32 R6, P1, R5, UR9, R6 ;  /* 0x0000000905067c25 */ /* 0x000fc8000f820006 */
[----:B------:R-:W-:-:S04]  /*99b0*/  IMAD.WIDE.U32 R4, R5, UR8, RZ ;  /* 0x0000000805047c25 */ /* 0x000fc8000f8e00ff */
[----:B------:R-:W-:Y:S01]  /*99c0*/  IMAD.MOV.U32 R4, RZ, RZ, R7 ;  /* 0x000000ffff047224 */ /* 0x000fe200078e0007 */
[----:B------:R-:W-:Y:S01]  /*99d0*/  IADD3 RZ, P3, R5, R6, RZ ;  /* 0x0000000605ff7210 */ /* 0x000fe20007f7e0ff */
[----:B------:R-:W-:-:S04]  /*99e0*/  IMAD.X R5, RZ, RZ, RZ, P1 ;  /* 0x000000ffff057224 */ /* 0x000fc800008e06ff */
[----:B------:R-:W-:-:S08]  /*99f0*/  IMAD.WIDE.U32.X R4, R23, UR9, R4, P3 ;  /* 0x0000000917047c25 */ /* 0x000fd000098e0404 */
.L_x_306:
[----:B------:R-:W-:Y:S01]  /*9a00*/  ISETP.NE.AND P1, PT, R2, 0x1, PT ;  /* 0x000000010200780c */ /* 0x000fe20003f25270 */
[----:B------:R-:W-:Y:S01]  /*9a10*/  ULDC UR4, c[0x0][0x648] ;  /* 0x0001920000047ab9 */ /* 0x000fe20000000800 */
[----:B------:R-:W-:Y:S01]  /*9a20*/  LOP3.LUT R20, R20, UR17, RZ, 0xc0, !PT ;  /* 0x0000001114147c12 */ /* 0x000fe2000f8ec0ff */
[----:B------:R-:W-:Y:S01]  /*9a30*/  IMAD.MOV R22, RZ, RZ, -R22 ;  /* 0x000000ffff167224 */ /* 0x000fe200078e0a16 */
[----:B------:R-:W-:Y:S01]  /*9a40*/  SHF.R.U64 R5, R4, UR4, R5 ;  /* 0x0000000404057c19 */ /* 0x000fe20008001205 */
[----:B------:R-:W-:Y:S01]  /*9a50*/  ULDC UR4, c[0x0][0x638] ;  /* 0x00018e0000047ab9 */ /* 0x000fe20000000800 */
[----:B------:R-:W-:Y:S01]  /*9a60*/  LOP3.LUT R9, R9, UR16, RZ, 0xc0, !PT ;  /* 0x0000001009097c12 */ /* 0x000fe2000f8ec0ff */
[----:B------:R-:W-:Y:S01]  /*9a70*/  ULDC UR5, c[0x0][0x610] ;  /* 0x0001840000057ab9 */ /* 0x000fe20000000800 */
[----:B------:R-:W-:Y:S02]  /*9a80*/  IMAD.MOV.U32 R4, RZ, RZ, 0x1 ;  /* 0x00000001ff047424 */ /* 0x000fe400078e00ff */
[----:B------:R-:W-:-:S02]  /*9a90*/  IMAD.MOV R7, RZ, RZ, -R5 ;  /* 0x000000ffff077224 */ /* 0x000fc400078e0a05 */
[----:B------:R-:W-:Y:S02]  /*9aa0*/  IMAD R20, R5, UR18, R20 ;  /* 0x0000001205147c24 */ /* 0x000fe4000f8e0214 */
[----:B0-----:R-:W-:Y:S02]  /*9ab0*/  @P1 IMAD R15, R21, R22, R14 ;  /* 0x00000016150f1224 */ /* 0x001fe400078e020e */
[----:B------:R-:W-:Y:S01]  /*9ac0*/  IMAD R18, R7, UR4, R18 ;  /* 0x0000000407127c24 */ /* 0x000fe2000f8e0212 */
[----:B------:R-:W-:Y:S01]  /*9ad0*/  ULDC UR4, c[0x0][0x600] ;  /* 0x0001800000047ab9 */ /* 0x000fe20000000800 */
[----:B------:R-:W-:Y:S02]  /*9ae0*/  IMAD R15, R20, UR5, R15 ;  /* 0x00000005140f7c24 */ /* 0x000fe4000f8e020f */
[----:B------:R-:W-:-:S05]  /*9af0*/  IMAD R18, R18, UR4, R9 ;  /* 0x0000000412127c24 */ /* 0x000fca000f8e0209 */
[----:B------:R-:W-:Y:S02]  /*9b00*/  SEL R9, R18, R15, !P1 ;  /* 0x0000000f12097207 */ /* 0x000fe40004800000 */
[----:B------:R-:W-:-:S07]  /*9b10*/  SEL R7, R15, R18, !P1 ;  /* 0x000000120f077207 */ /* 0x000fce0004800000 */
.L_x_304:
[----:B------:R-:W-:Y:S05]  /*9b20*/  BSYNC B1 ;  /* 0x0000000000017941 */ /* 0x000fea0003800000 */
.L_x_303:
[----:B------:R-:W-:-:S13]  /*9b30*/  LOP3.LUT P1, RZ, R4, 0xff, RZ, 0xc0, !PT ;  /* 0x000000ff04ff7812 */ /* 0x000fda000782c0ff */
[----:B------:R-:W-:Y:S05]  /*9b40*/  @P1 BRA `(.L_x_307) ;  /* 0xfffffff4004c1947 */ /* 0x000fea000383ffff */
[----:B------:R-:W-:Y:S05]  /*9b50*/  BSYNC B0 ;  /* 0x0000000000007941 */ /* 0x000fea0003800000 */
.L_x_295:
[----:B------:R-:W-:-:S03]  /*9b60*/  UMOV UR4, 0xffffffff ;  /* 0xffffffff00047882 */ /* 0x000fc60000000000 */
[----:B------:R-:W-:Y:S05]  /*9b70*/  BRA.DIV UR4, `(.L_x_308) ;  /* 0x0000000e049c7947 */ /* 0x000fea000b800000 */
[----:B------:R-:W-:-:S13]  /*9b80*/  ELECT P6, URZ, PT ;  /* 0x00000000003f782f */ /* 0x000fda00038c0000 */
.L_x_340:
[----:B------:R-:W-:Y:S04]  /*9b90*/  BSSY B0, `(.L_x_309) ;  /* 0x00000cd000007945 */ /* 0x000fe80003800000 */
[----:B------:R-:W-:Y:S05]  /*9ba0*/  @!P6 BRA `(.L_x_310) ;  /* 0x0000000c002ce947 */ /* 0x000fea0003800000 */
[----:B------:R-:W-:-:S04]  /*9bb0*/  LOP3.LUT R19, R19, 0x2, RZ, 0xfc, !PT ;  /* 0x0000000213137812 */ /* 0x000fc800078efcff */
[----:B------:R-:W-:-:S13]  /*9bc0*/  ISETP.NE.AND P0, PT, R19, 0x3, PT ;  /* 0x000000031300780c */ /* 0x000fda0003f05270 */
[----:B------:R-:W-:Y:S05]  /*9bd0*/  @!P0 BRA `(.L_x_311) ;  /* 0x0000000000048947 */ /* 0x000fea0003800000 */
[----:B------:R-:W-:Y:S01]  /*9be0*/  BPT.TRAP 0x1 ;  /* 0x000000040000795c */ /* 0x000fe20000300000 */
.L_x_311:
[----:B------:R-:W0:Y:S01]  /*9bf0*/  S2R R3, SR_CgaCtaId ;  /* 0x0000000000037919 */ /* 0x000e220000008800 */
[----:B------:R-:W-:-:S04]  /*9c00*/  MOV R2, 0x400 ;  /* 0x0000040000027802 */ /* 0x000fc80000000f00 */
[----:B0-----:R-:W-:Y:S02]  /*9c10*/  LEA R3, R3, R2, 0x18 ;  /* 0x0000000203037211 */ /* 0x001fe400078ec0ff */
[----:B------:R-:W-:-:S03]  /*9c20*/  SHF.L.U32 R2, R0, 0x1f, RZ ;  /* 0x0000001f00027819 */ /* 0x000fc600000006ff */
[----:B------:R-:W-:-:S04]  /*9c30*/  VIADD R3, R3, 0xb0 ;  /* 0x000000b003037836 */ /* 0x000fc80000000000 */
[C---:B------:R-:W-:Y:S02]  /*9c40*/  IMAD R7, R12.reuse, 0x8, R3 ;  /* 0x000000080c077824 */ /* 0x040fe400078e0203 */
[----:B------:R-:W-:Y:S02]  /*9c50*/  VIADD R12, R12, 0x1 ;  /* 0x000000010c0c7836 */ /* 0x000fe40000000000 */
[----:B------:R-:W0:Y:S03]  /*9c60*/  SYNCS.PHASECHK.TRANS64.TRYWAIT P0, [R7+URZ], R2 ;  /* 0x00000002070075a7 */ /* 0x000e26000800017f */
[----:B------:R-:W-:-:S04]  /*9c70*/  ISETP.NE.AND P1, PT, R12, 0x16, PT ;  /* 0x000000160c00780c */ /* 0x000fc80003f25270 */
[----:B------:R-:W-:Y:S02]  /*9c80*/  SEL R5, RZ, 0x1, P1 ;  /* 0x00000001ff057807 */ /* 0x000fe40000800000 */
[----:B------:R-:W-:Y:S02]  /*9c90*/  SEL R12, R12, RZ, P1 ;  /* 0x000000ff0c0c7207 */ /* 0x000fe40000800000 */
[----:B------:R-:W-:-:S03]  /*9ca0*/  LOP3.LUT R5, R0, R5, RZ, 0x3c, !PT ;  /* 0x0000000500057212 */ /* 0x000fc600078e3cff */
[----:B------:R-:W-:Y:S01]  /*9cb0*/  IMAD R9, R12, 0x8, R3 ;  /* 0x000000080c097824 */ /* 0x000fe200078e0203 */
[----:B------:R-:W-:Y:S01]  /*9cc0*/  SHF.L.U32 R4, R5, 0x1f, RZ ;  /* 0x0000001f05047819 */ /* 0x000fe200000006ff */
[----:B0-----:R-:W-:Y:S06]  /*9cd0*/  @!P0 BRA `(.L_x_312) ;  /* 0x0000000c00648947 */ /* 0x001fec0003800000 */
.L_x_341:
[----:B------:R-:W1:Y:S01]  /*9ce0*/  SYNCS.PHASECHK.TRANS64.TRYWAIT P0, [R9+URZ], R4 ;  /* 0x00000004090075a7 */ /* 0x000e62000800017f */
[----:B------:R-:W-:-:S05]  /*9cf0*/  VIADD R0, R12, 0x1 ;  /* 0x000000010c007836 */ /* 0x000fca0000000000 */
[----:B------:R-:W-:-:S04]  /*9d00*/  ISETP.NE.AND P1, PT, R0, 0x16, PT ;  /* 0x000000160000780c */ /* 0x000fc80003f25270 */
[----:B0-----:R-:W-:Y:S02]  /*9d10*/  SEL R2, RZ, 0x1, P1 ;  /* 0x00000001ff027807 */ /* 0x001fe40000800000 */
[----:B------:R-:W-:Y:S02]  /*9d20*/  SEL R0, R0, RZ, P1 ;  /* 0x000000ff00007207 */ /* 0x000fe40000800000 */
[----:B------:R-:W-:-:S03]  /*9d30*/  LOP3.LUT R7, R5, R2, RZ, 0x3c, !PT ;  /* 0x0000000205077212 */ /* 0x000fc600078e3cff */
[----:B------:R-:W-:Y:S01]  /*9d40*/  IMAD R6, R0, 0x8, R3 ;  /* 0x0000000800067824 */ /* 0x000fe200078e0203 */
[----:B------:R-:W-:Y:S01]  /*9d50*/  SHF.L.U32 R5, R7, 0x1f, RZ ;  /* 0x0000001f07057819 */ /* 0x000fe200000006ff */
[----:B-1----:R-:W-:Y:S06]  /*9d60*/  @!P0 BRA `(.L_x_313) ;  /* 0x0000000c00548947 */ /* 0x002fec0003800000 */
.L_x_342:
[----:B------:R-:W1:Y:S01]  /*9d70*/  SYNCS.PHASECHK.TRANS64.TRYWAIT P0, [R6+URZ], R5 ;  /* 0x00000005060075a7 */ /* 0x000e62000800017f */
[----:B------:R-:W-:-:S05]  /*9d80*/  VIADD R0, R0, 0x1 ;  /* 0x0000000100007836 */ /* 0x000fca0000000000 */
[----:B------:R-:W-:-:S04]  /*9d90*/  ISETP.NE.AND P1, PT, R0, 0x16, PT ;  /* 0x000000160000780c */ /* 0x000fc80003f25270 */
[----:B------:R-:W-:Y:S02]  /*9da0*/  SEL R2, RZ, 0x1, P1 ;  /* 0x00000001ff027807 */ /* 0x000fe40000800000 */
[----:B------:R-:W-:Y:S02]  /*9db0*/  SEL R0, R0, RZ, P1 ;  /* 0x000000ff00007207 */ /* 0x000fe40000800000 */
[----:B------:R-:W-:-:S03]  /*9dc0*/  LOP3.LUT R7, R7, R2, RZ, 0x3c, !PT ;  /* 0x0000000207077212 */ /* 0x000fc600078e3cff */
[----:B0-----:R-:W-:Y:S01]  /*9dd0*/  IMAD R9, R0, 0x8, R3 ;  /* 0x0000000800097824 */ /* 0x001fe200078e0203 */
[----:B------:R-:W-:Y:S01]  /*9de0*/  SHF.L.U32 R4, R7, 0x1f, RZ ;  /* 0x0000001f07047819 */ /* 0x000fe200000006ff */
[----:B-1----:R-:W-:Y:S06]  /*9df0*/  @!P0 BRA `(.L_x_314) ;  /* 0x0000000c00448947 */ /* 0x002fec0003800000 */
.L_x_343:
        /* <DEDUP_REMOVED lines=9> */
.L_x_344:
        /* <DEDUP_REMOVED lines=9> */
.L_x_345:
        /* <DEDUP_REMOVED lines=9> */
.L_x_346:
        /* <DEDUP_REMOVED lines=9> */
.L_x_347:
        /* <DEDUP_REMOVED lines=9> */
.L_x_348:
        /* <DEDUP_REMOVED lines=9> */
.L_x_349:
        /* <DEDUP_REMOVED lines=9> */
.L_x_350:
        /* <DEDUP_REMOVED lines=9> */
.L_x_351:
        /* <DEDUP_REMOVED lines=9> */
.L_x_352:
        /* <DEDUP_REMOVED lines=9> */
.L_x_353:
        /* <DEDUP_REMOVED lines=9> */
.L_x_354:
        /* <DEDUP_REMOVED lines=9> */
.L_x_355:
        /* <DEDUP_REMOVED lines=9> */
.L_x_356:
        /* <DEDUP_REMOVED lines=9> */
.L_x_357:
        /* <DEDUP_REMOVED lines=9> */
.L_x_358:
        /* <DEDUP_REMOVED lines=9> */
.L_x_359:
        /* <DEDUP_REMOVED lines=9> */
.L_x_360:
[----:B------:R-:W1:Y:S01]  /*a790*/  SYNCS.PHASECHK.TRANS64.TRYWAIT P0, [R6+URZ], R5 ;  /* 0x00000005060075a7 */ /* 0x000e62000800017f */
[----:B------:R-:W-:-:S05]  /*a7a0*/  VIADD R0, R0, 0x1 ;  /* 0x0000000100007836 */ /* 0x000fca0000000000 */
[----:B------:R-:W-:-:S04]  /*a7b0*/  ISETP.NE.AND P1, PT, R0, 0x16, PT ;  /* 0x000000160000780c */ /* 0x000fc80003f25270 */
[----:B------:R-:W-:Y:S02]  /*a7c0*/  SEL R2, RZ, 0x1, P1 ;  /* 0x00000001ff027807 */ /* 0x000fe40000800000 */
[----:B------:R-:W-:Y:S02]  /*a7d0*/  SEL R0, R0, RZ, P1 ;  /* 0x000000ff00007207 */ /* 0x000fe40000800000 */
[----:B------:R-:W-:Y:S01]  /*a7e0*/  LOP3.LUT R2, R7, R2, RZ, 0x3c, !PT ;  /* 0x0000000207027212 */ /* 0x000fe200078e3cff */
[----:B-1----:R-:W-:Y:S06]  /*a7f0*/  @!P0 BRA `(.L_x_332) ;  /* 0x00000008002c8947 */ /* 0x002fec0003800000 */
.L_x_361:
[----:B------:R-:W-:Y:S01]  /*a800*/  IMAD R3, R0, 0x8, R3 ;  /* 0x0000000800037824 */ /* 0x000fe200078e0203 */
[----:B------:R-:W-:-:S07]  /*a810*/  SHF.L.U32 R0, R2, 0x1f, RZ ;  /* 0x0000001f02007819 */ /* 0x000fce00000006ff */
.L_x_333:
[----:B--2---:R2:W3:Y:S02]  /*a820*/  SYNCS.PHASECHK.TRANS64.TRYWAIT P0, [R3+URZ], R0 ;  /* 0x00000000030075a7 */ /* 0x0044e4000800017f */
[----:B---3--:R-:W-:Y:S05]  /*a830*/  @!P0 NANOSLEEP.SYNCS 0x989680 ;  /* 0x009896800000895d */ /* 0x008fea0003900000 */
[----:B------:R-:W3:Y:S02]  /*a840*/  @!P0 SYNCS.PHASECHK.TRANS64 P0, [R3+URZ], R0 ;  /* 0x00000000030085a7 */ /* 0x000ee4000800007f */
[----:B---3--:R-:W-:Y:S05]  /*a850*/  @!P0 BRA `(.L_x_333) ;  /* 0xfffffffc00f08947 */ /* 0x008fea000383ffff */
.L_x_310:
[----:B------:R-:W-:Y:S05]  /*a860*/  BSYNC B0 ;  /* 0x0000000000007941 */ /* 0x000fea0003800000 */
.L_x_309:
[----:B------:R-:W-:Y:S05]  /*a870*/  EXIT ;  /* 0x000000000000794d */ /* 0x000fea0003800000 */
.L_x_18:
[----:B----4-:R4:W0:Y:S02]  /*a880*/  SYNCS.PHASECHK.TRANS64.TRYWAIT P1, [R3+URZ], R0 ;  /* 0x00000000030075a7 */ /* 0x010824000802017f */
[----:B0-----:R-:W-:Y:S05]  /*a890*/  @!P1 NANOSLEEP.SYNCS 0x989680 ;  /* 0x009896800000995d */ /* 0x001fea0003900000 */
[----:B------:R-:W0:Y:S02]  /*a8a0*/  @!P1 SYNCS.PHASECHK.TRANS64 P1, [R3+URZ], R0 ;  /* 0x00000000030095a7 */ /* 0x000e24000802007f */
[----:B0-----:R-:W-:Y:S05]  /*a8b0*/  @!P1 BRA `(.L_x_18) ;  /* 0xfffffffc00f09947 */ /* 0x001fea000383ffff */
[----:B------:R-:W-:Y:S05]  /*a8c0*/  BRA `(.L_x_17) ;  /* 0xffffff6c00047947 */ /* 0x000fea000383ffff */
.L_x_23:
[----:B-1----:R1:W3:Y:S02]  /*a8d0*/  SYNCS.PHASECHK.TRANS64.TRYWAIT P1, [R5+URZ], R4 ;  /* 0x00000004050075a7 */ /* 0x0022e4000802017f */
[----:B---3--:R-:W-:Y:S05]  /*a8e0*/  @!P1 NANOSLEEP.SYNCS 0x989680 ;  /* 0x009896800000995d */ /* 0x008fea0003900000 */
[----:B------:R-:W3:Y:S02]  /*a8f0*/  @!P1 SYNCS.PHASECHK.TRANS64 P1, [R5+URZ], R4 ;  /* 0x00000004050095a7 */ /* 0x000ee4000802007f */
[----:B---3--:R-:W-:Y:S05]  /*a900*/  @!P1 BRA `(.L_x_23) ;  /* 0xfffffffc00f09947 */ /* 0x008fea000383ffff */
[----:B------:R-:W-:Y:S05]  /*a910*/  BRA `(.L_x_22) ;  /* 0xffffff6c00a87947 */ /* 0x000fea000383ffff */
.L_x_296:
[----:B------:R-:W-:Y:S01]  /*a920*/  BSSY B1, `(.L_x_334) ;  /* 0x0000006000017945 */ /* 0x000fe20003800000 */
[----:B------:R-:W-:-:S07]  /*a930*/  IMAD.MOV.U32 R15, RZ, RZ, -0x1 ;  /* 0xffffffffff0f7424 */ /* 0x000fce00078e00ff */
[----:B------:R-:W-:Y:S05]  /*a940*/  WARPSYNC.COLLECTIVE R15, `(.L_x_335) ;  /* 0x000000000f0c7348 */ /* 0x000fea0003c00000 */
[----:B------:R-:W-:Y:S02]  /*a950*/  ELECT P6, UR62, PT ;  /* 0x00000000003e782f */ /* 0x000fe400038c0000 */
[----:B------:R-:W-:Y:S01]  /*a960*/  MOV R14, UR62 ;  /* 0x0000003e000e7c02 */ /* 0x000fe20008000f00 */
[----:B------:R-:W-:Y:S10]  /*a970*/  ENDCOLLECTIVE ;  /* 0x000000000000791b */ /* 0x000ff40003800000 */
.L_x_335:
[----:B------:R-:W-:Y:S05]  /*a980*/  BSYNC B1 ;  /* 0x0000000000017941 */ /* 0x000fea0003800000 */
.L_x_334:
[----:B------:R-:W-:Y:S05]  /*a990*/  BRA `(.L_x_336) ;  /* 0xffffffe400c47947 */ /* 0x000fea000383ffff */
.L_x_299:
[----:B0-----:R0:W1:Y:S02]  /*a9a0*/  SYNCS.PHASECHK.TRANS64.TRYWAIT P1, [R14+URZ+0xb0], R7 ;  /* 0x0000b0070e0075a7 */ /* 0x001064000802017f */
[----:B-1----:R-:W-:Y:S05]  /*a9b0*/  @!P1 NANOSLEEP.SYNCS 0x989680 ;  /* 0x009896800000995d */ /* 0x002fea0003900000 */
[----:B------:R-:W1:Y:S02]  /*a9c0*/  @!P1 SYNCS.PHASECHK.TRANS64 P1, [R14+URZ+0xb0], R7 ;  /* 0x0000b0070e0095a7 */ /* 0x000e64000802007f */
[----:B-1----:R-:W-:Y:S05]  /*a9d0*/  @!P1 BRA `(.L_x_299) ;  /* 0xfffffffc00f09947 */ /* 0x002fea000383ffff */
[----:B------:R-:W-:Y:S05]  /*a9e0*/  BRA `(.L_x_337) ;  /* 0xffffffe400f87947 */ /* 0x000fea000383ffff */
.L_x_308:
[----:B------:R-:W-:Y:S01]  /*a9f0*/  BSSY B0, `(.L_x_338) ;  /* 0x0000006000007945 */ /* 0x000fe20003800000 */
[----:B------:R-:W-:-:S07]  /*aa00*/  IMAD.MOV.U32 R15, RZ, RZ, -0x1 ;  /* 0xffffffffff0f7424 */ /* 0x000fce00078e00ff */
[----:B------:R-:W-:Y:S05]  /*aa10*/  WARPSYNC.COLLECTIVE R15, `(.L_x_339) ;  /* 0x000000000f0c7348 */ /* 0x000fea0003c00000 */
[----:B------:R-:W-:Y:S02]  /*aa20*/  ELECT P6, UR62, PT ;  /* 0x00000000003e782f */ /* 0x000fe400038c0000 */
[----:B------:R-:W-:Y:S01]  /*aa30*/  MOV R14, UR62 ;  /* 0x0000003e000e7c02 */ /* 0x000fe20008000f00 */
[----:B------:R-:W-:Y:S10]  /*aa40*/  ENDCOLLECTIVE ;  /* 0x000000000000791b */ /* 0x000ff40003800000 */
.L_x_339:
[----:B------:R-:W-:Y:S05]  /*aa50*/  BSYNC B0 ;  /* 0x0000000000007941 */ /* 0x000fea0003800000 */
.L_x_338:
[----:B------:R-:W-:Y:S05]  /*aa60*/  BRA `(.L_x_340) ;  /* 0xfffffff000487947 */ /* 0x000fea000383ffff */
.L_x_312:
[----:B0-----:R0:W1:Y:S02]  /*aa70*/  SYNCS.PHASECHK.TRANS64.TRYWAIT P0, [R7+URZ], R2 ;  /* 0x00000002070075a7 */ /* 0x001064000800017f */
[----:B-1----:R-:W-:Y:S05]  /*aa80*/  @!P0 NANOSLEEP.SYNCS 0x989680 ;  /* 0x009896800000895d */ /* 0x002fea0003900000 */
[----:B------:R-:W1:Y:S02]  /*aa90*/  @!P0 SYNCS.PHASECHK.TRANS64 P0, [R7+URZ], R2 ;  /* 0x00000002070085a7 */ /* 0x000e64000800007f */
[----:B-1----:R-:W-:Y:S05]  /*aaa0*/  @!P0 BRA `(.L_x_312) ;  /* 0xfffffffc00f08947 */ /* 0x002fea000383ffff */
[----:B------:R-:W-:Y:S05]  /*aab0*/  BRA `(.L_x_341) ;  /* 0xfffffff000887947 */ /* 0x000fea000383ffff */
.L_x_313:
[----:B0-----:R0:W1:Y:S02]  /*aac0*/  SYNCS.PHASECHK.TRANS64.TRYWAIT P0, [R9+URZ], R4 ;  /* 0x00000004090075a7 */ /* 0x001064000800017f */
[----:B-1----:R-:W-:Y:S05]  /*aad0*/  @!P0 NANOSLEEP.SYNCS 0x989680 ;  /* 0x009896800000895d */ /* 0x002fea0003900000 */
[----:B------:R-:W1:Y:S02]  /*aae0*/  @!P0 SYNCS.PHASECHK.TRANS64 P0, [R9+URZ], R4 ;  /* 0x00000004090085a7 */ /* 0x000e64000800007f */
[----:B-1----:R-:W-:Y:S05]  /*aaf0*/  @!P0 BRA `(.L_x_313) ;  /* 0xfffffffc00f08947 */ /* 0x002fea000383ffff */
[----:B------:R-:W-:Y:S05]  /*ab00*/  BRA `(.L_x_342) ;  /* 0xfffffff000987947 */ /* 0x000fea000383ffff */
.L_x_314:
[----:B0-----:R0:W1:Y:S02]  /*ab10*/  SYNCS.PHASECHK.TRANS64.TRYWAIT P0, [R6+URZ], R5 ;  /* 0x00000005060075a7 */ /* 0x001064000800017f */
[----:B-1----:R-:W-:Y:S05]  /*ab20*/  @!P0 NANOSLEEP.SYNCS 0x989680 ;  /* 0x009896800000895d */ /* 0x002fea0003900000 */
[----:B------:R-:W1:Y:S02]  /*ab30*/  @!P0 SYNCS.PHASECHK.TRANS64 P0, [R6+URZ], R5 ;  /* 0x00000005060085a7 */ /* 0x000e64000800007f */
[----:B-1----:R-:W-:Y:S05]  /*ab40*/  @!P0 BRA `(.L_x_314) ;  /* 0xfffffffc00f08947 */ /* 0x002fea000383ffff */
[----:B------:R-:W-:Y:S05]  /*ab50*/  BRA `(.L_x_343) ;  /* 0xfffffff000a87947 */ /* 0x000fea000383ffff */
.L_x_315:
[----:B0-----:R0:W1:Y:S02]  /*ab60*/  SYNCS.PHASECHK.TRANS64.TRYWAIT P0, [R9+URZ], R4 ;  /* 0x00000004090075a7 */ /* 0x001064000800017f */
[----:B-1----:R-:W-:Y:S05]  /*ab70*/  @!P0 NANOSLEEP.SYNCS 0x989680 ;  /* 0x009896800000895d */ /* 0x002fea0003900000 */
[----:B------:R-:W1:Y:S02]  /*ab80*/  @!P0 SYNCS.PHASECHK.TRANS64 P0, [R9+URZ], R4 ;  /* 0x00000004090085a7 */ /* 0x000e64000800007f */
[----:B-1----:R-:W-:Y:S05]  /*ab90*/  @!P0 BRA `(.L_x_315) ;  /* 0xfffffffc00f08947 */ /* 0x002fea000383ffff */
[----:B------:R-:W-:Y:S05]  /*aba0*/  BRA `(.L_x_344) ;  /* 0xfffffff000b87947 */ /* 0x000fea000383ffff */
.L_x_316:
[----:B0-----:R0:W1:Y:S02]  /*abb0*/  SYNCS.PHASECHK.TRANS64.TRYWAIT P0, [R6+URZ], R5 ;  /* 0x00000005060075a7 */ /* 0x001064000800017f */
[----:B-1----:R-:W-:Y:S05]  /*abc0*/  @!P0 NANOSLEEP.SYNCS 0x989680 ;  /* 0x009896800000895d */ /* 0x002fea0003900000 */
[----:B------:R-:W1:Y:S02]  /*abd0*/  @!P0 SYNCS.PHASECHK.TRANS64 P0, [R6+URZ], R5 ;  /* 0x00000005060085a7 */ /* 0x000e64000800007f */
[----:B-1----:R-:W-:Y:S05]  /*abe0*/  @!P0 BRA `(.L_x_316) ;  /* 0xfffffffc00f08947 */ /* 0x002fea000383ffff */
[----:B------:R-:W-:Y:S05]  /*abf0*/  BRA `(.L_x_345) ;  /* 0xfffffff000c87947 */ /* 0x000fea000383ffff */
.L_x_317:
[----:B0-----:R0:W1:Y:S02]  /*ac00*/  SYNCS.PHASECHK.TRANS64.TRYWAIT P0, [R9+URZ], R4 ;  /* 0x00000004090075a7 */ /* 0x001064000800017f */
[----:B-1----:R-:W-:Y:S05]  /*ac10*/  @!P0 NANOSLEEP.SYNCS 0x989680 ;  /* 0x009896800000895d */ /* 0x002fea0003900000 */
[----:B------:R-:W1:Y:S02]  /*ac20*/  @!P0 SYNCS.PHASECHK.TRANS64 P0, [R9+URZ], R4 ;  /* 0x00000004090085a7 */ /* 0x000e64000800007f */
[----:B-1----:R-:W-:Y:S05]  /*ac30*/  @!P0 BRA `(.L_x_317) ;  /* 0xfffffffc00f08947 */ /* 0x002fea000383ffff */
[----:B------:R-:W-:Y:S05]  /*ac40*/  BRA `(.L_x_346) ;  /* 0xfffffff000d87947 */ /* 0x000fea000383ffff */
.L_x_318:
[----:B0-----:R0:W1:Y:S02]  /*ac50*/  SYNCS.PHASECHK.TRANS64.TRYWAIT P0, [R6+URZ], R5 ;  /* 0x00000005060075a7 */ /* 0x001064000800017f */
[----:B-1----:R-:W-:Y:S05]  /*ac60*/  @!P0 NANOSLEEP.SYNCS 0x989680 ;  /* 0x009896800000895d */ /* 0x002fea0003900000 */
[----:B------:R-:W1:Y:S02]  /*ac70*/  @!P0 SYNCS.PHASECHK.TRANS64 P0, [R6+URZ], R5 ;  /* 0x00000005060085a7 */ /* 0x000e64000800007f */
[----:B-1----:R-:W-:Y:S05]  /*ac80*/  @!P0 BRA `(.L_x_318) ;  /* 0xfffffffc00f08947 */ /* 0x002fea000383ffff */
[----:B------:R-:W-:Y:S05]  /*ac90*/  BRA `(.L_x_347) ;  /* 0xfffffff000e87947 */ /* 0x000fea000383ffff */
.L_x_319:
[----:B0-----:R0:W1:Y:S02]  /*aca0*/  SYNCS.PHASECHK.TRANS64.TRYWAIT P0, [R9+URZ], R4 ;  /* 0x00000004090075a7 */ /* 0x001064000800017f */
[----:B-1----:R-:W-:Y:S05]  /*acb0*/  @!P0 NANOSLEEP.SYNCS 0x989680 ;  /* 0x009896800000895d */ /* 0x002fea0003900000 */
[----:B------:R-:W1:Y:S02]  /*acc0*/  @!P0 SYNCS.PHASECHK.TRANS64 P0, [R9+URZ], R4 ;  /* 0x00000004090085a7 */ /* 0x000e64000800007f */
[----:B-1----:R-:W-:Y:S05]  /*acd0*/  @!P0 BRA `(.L_x_319) ;  /* 0xfffffffc00f08947 */ /* 0x002fea000383ffff */
[----:B------:R-:W-:Y:S05]  /*ace0*/  BRA `(.L_x_348) ;  /* 0xfffffff000f87947 */ /* 0x000fea000383ffff */
.L_x_320:
[----:B0-----:R0:W1:Y:S02]  /*acf0*/  SYNCS.PHASECHK.TRANS64.TRYWAIT P0, [R6+URZ], R5 ;  /* 0x00000005060075a7 */ /* 0x001064000800017f */
[----:B-1----:R-:W-:Y:S05]  /*ad00*/  @!P0 NANOSLEEP.SYNCS 0x989680 ;  /* 0x009896800000895d */ /* 0x002fea0003900000 */
[----:B------:R-:W1:Y:S02]  /*ad10*/  @!P0 SYNCS.PHASECHK.TRANS64 P0, [R6+URZ], R5 ;  /* 0x00000005060085a7 */ /* 0x000e64000800007f */
[----:B-1----:R-:W-:Y:S05]  /*ad20*/  @!P0 BRA `(.L_x_320) ;  /* 0xfffffffc00f08947 */ /* 0x002fea000383ffff */
[----:B------:R-:W-:Y:S05]  /*ad30*/  BRA `(.L_x_349) ;  /* 0xfffffff400087947 */ /* 0x000fea000383ffff */
.L_x_321:
[----:B0-----:R0:W1:Y:S02]  /*ad40*/  SYNCS.PHASECHK.TRANS64.TRYWAIT P0, [R9+URZ], R4 ;  /* 0x00000004090075a7 */ /* 0x001064000800017f */
[----:B-1----:R-:W-:Y:S05]  /*ad50*/  @!P0 NANOSLEEP.SYNCS 0x989680 ;  /* 0x009896800000895d */ /* 0x002fea0003900000 */
[----:B------:R-:W1:Y:S02]  /*ad60*/  @!P0 SYNCS.PHASECHK.TRANS64 P0, [R9+URZ], R4 ;  /* 0x00000004090085a7 */ /* 0x000e64000800007f */
[----:B-1----:R-:W-:Y:S05]  /*ad70*/  @!P0 BRA `(.L_x_321) ;  /* 0xfffffffc00f08947 */ /* 0x002fea000383ffff */
[----:B------:R-:W-:Y:S05]  /*ad80*/  BRA `(.L_x_350) ;  /* 0xfffffff400187947 */ /* 0x000fea000383ffff */
.L_x_322:
[----:B0-----:R0:W1:Y:S02]  /*ad90*/  SYNCS.PHASECHK.TRANS64.TRYWAIT P0, [R6+URZ], R5 ;  /* 0x00000005060075a7 */ /* 0x001064000800017f */
[----:B-1----:R-:W-:Y:S05]  /*ada0*/  @!P0 NANOSLEEP.SYNCS 0x989680 ;  /* 0x009896800000895d */ /* 0x002fea0003900000 */
[----:B------:R-:W1:Y:S02]  /*adb0*/  @!P0 SYNCS.PHASECHK.TRANS64 P0, [R6+URZ], R5 ;  /* 0x00000005060085a7 */ /* 0x000e64000800007f */
[----:B-1----:R-:W-:Y:S05]  /*adc0*/  @!P0 BRA `(.L_x_322) ;  /* 0xfffffffc00f08947 */ /* 0x002fea000383ffff */
[----:B------:R-:W-:Y:S05]  /*add0*/  BRA `(.L_x_351) ;  /* 0xfffffff400287947 */ /* 0x000fea000383ffff */
.L_x_323:
[----:B0-----:R0:W1:Y:S02]  /*ade0*/  SYNCS.PHASECHK.TRANS64.TRYWAIT P0, [R9+URZ], R4 ;  /* 0x00000004090075a7 */ /* 0x001064000800017f */
[----:B-1----:R-:W-:Y:S05]  /*adf0*/  @!P0 NANOSLEEP.SYNCS 0x989680 ;  /* 0x009896800000895d */ /* 0x002fea0003900000 */
[----:B------:R-:W1:Y:S02]  /*ae00*/  @!P0 SYNCS.PHASECHK.TRANS64 P0, [R9+URZ], R4 ;  /* 0x00000004090085a7 */ /* 0x000e64000800007f */
[----:B-1----:R-:W-:Y:S05]  /*ae10*/  @!P0 BRA `(.L_x_323) ;  /* 0xfffffffc00f08947 */ /* 0x002fea000383ffff */
[----:B------:R-:W-:Y:S05]  /*ae20*/  BRA `(.L_x_352) ;  /* 0xfffffff400387947 */ /* 0x000fea000383ffff */
.L_x_324:
[----:B0-----:R0:W1:Y:S02]  /*ae30*/  SYNCS.PHASECHK.TRANS64.TRYWAIT P0, [R6+URZ], R5 ;  /* 0x00000005060075a7 */ /* 0x001064000800017f */
[----:B-1----:R-:W-:Y:S05]  /*ae40*/  @!P0 NANOSLEEP.SYNCS 0x989680 ;  /* 0x009896800000895d */ /* 0x002fea0003900000 */
[----:B------:R-:W1:Y:S02]  /*ae50*/  @!P0 SYNCS.PHASECHK.TRANS64 P0, [R6+URZ], R5 ;  /* 0x00000005060085a7 */ /* 0x000e64000800007f */
[----:B-1----:R-:W-:Y:S05]  /*ae60*/  @!P0 BRA `(.L_x_324) ;  /* 0xfffffffc00f08947 */ /* 0x002fea000383ffff */
[----:B------:R-:W-:Y:S05]  /*ae70*/  BRA `(.L_x_353) ;  /* 0xfffffff400487947 */ /* 0x000fea000383ffff */
.L_x_325:
[----:B0-----:R0:W1:Y:S02]  /*ae80*/  SYNCS.PHASECHK.TRANS64.TRYWAIT P0, [R9+URZ], R4 ;  /* 0x00000004090075a7 */ /* 0x001064000800017f */
[----:B-1----:R-:W-:Y:S05]  /*ae90*/  @!P0 NANOSLEEP.SYNCS 0x989680 ;  /* 0x009896800000895d */ /* 0x002fea0003900000 */
[----:B------:R-:W1:Y:S02]  /*aea0*/  @!P0 SYNCS.PHASECHK.TRANS64 P0, [R9+URZ], R4 ;  /* 0x00000004090085a7 */ /* 0x000e64000800007f */
[----:B-1----:R-:W-:Y:S05]  /*aeb0*/  @!P0 BRA `(.L_x_325) ;  /* 0xfffffffc00f08947 */ /* 0x002fea000383ffff */
[----:B------:R-:W-:Y:S05]  /*aec0*/  BRA `(.L_x_354) ;  /* 0xfffffff400587947 */ /* 0x000fea000383ffff */
.L_x_326:
[----:B0-----:R0:W1:Y:S02]  /*aed0*/  SYNCS.PHASECHK.TRANS64.TRYWAIT P0, [R6+URZ], R5 ;  /* 0x00000005060075a7 */ /* 0x001064000800017f */
[----:B-1----:R-:W-:Y:S05]  /*aee0*/  @!P0 NANOSLEEP.SYNCS 0x989680 ;  /* 0x009896800000895d */ /* 0x002fea0003900000 */
[----:B------:R-:W1:Y:S02]  /*aef0*/  @!P0 SYNCS.PHASECHK.TRANS64 P0, [R6+URZ], R5 ;  /* 0x00000005060085a7 */ /* 0x000e64000800007f */
[----:B-1----:R-:W-:Y:S05]  /*af00*/  @!P0 BRA `(.L_x_326) ;  /* 0xfffffffc00f08947 */ /* 0x002fea000383ffff */
[----:B------:R-:W-:Y:S05]  /*af10*/  BRA `(.L_x_355) ;  /* 0xfffffff400687947 */ /* 0x000fea000383ffff */
.L_x_327:
[----:B0-----:R0:W1:Y:S02]  /*af20*/  SYNCS.PHASECHK.TRANS64.TRYWAIT P0, [R9+URZ], R4 ;  /* 0x00000004090075a7 */ /* 0x001064000800017f */
[----:B-1----:R-:W-:Y:S05]  /*af30*/  @!P0 NANOSLEEP.SYNCS 0x989680 ;  /* 0x009896800000895d */ /* 0x002fea0003900000 */
[----:B------:R-:W1:Y:S02]  /*af40*/  @!P0 SYNCS.PHASECHK.TRANS64 P0, [R9+URZ], R4 ;  /* 0x00000004090085a7 */ /* 0x000e64000800007f */
[----:B-1----:R-:W-:Y:S05]  /*af50*/  @!P0 BRA `(.L_x_327) ;  /* 0xfffffffc00f08947 */ /* 0x002fea000383ffff */
[----:B------:R-:W-:Y:S05]  /*af60*/  BRA `(.L_x_356) ;  /* 0xfffffff400787947 */ /* 0x000fea000383ffff */
.L_x_328:
[----:B0-----:R0:W1:Y:S02]  /*af70*/  SYNCS.PHASECHK.TRANS64.TRYWAIT P0, [R6+URZ], R5 ;  /* 0x00000005060075a7 */ /* 0x001064000800017f */
[----:B-1----:R-:W-:Y:S05]  /*af80*/  @!P0 NANOSLEEP.SYNCS 0x989680 ;  /* 0x009896800000895d */ /* 0x002fea0003900000 */
[----:B------:R-:W1:Y:S02]  /*af90*/  @!P0 SYNCS.PHASECHK.TRANS64 P0, [R6+URZ], R5 ;  /* 0x00000005060085a7 */ /* 0x000e64000800007f */
[----:B-1----:R-:W-:Y:S05]  /*afa0*/  @!P0 BRA `(.L_x_328) ;  /* 0xfffffffc00f08947 */ /* 0x002fea000383ffff */
[----:B------:R-:W-:Y:S05]  /*afb0*/  BRA `(.L_x_357) ;  /* 0xfffffff400887947 */ /* 0x000fea000383ffff */
.L_x_329:
[----:B0-----:R0:W1:Y:S02]  /*afc0*/  SYNCS.PHASECHK.TRANS64.TRYWAIT P0, [R9+URZ], R4 ;  /* 0x00000004090075a7 */ /* 0x001064000800017f */
[----:B-1----:R-:W-:Y:S05]  /*afd0*/  @!P0 NANOSLEEP.SYNCS 0x989680 ;  /* 0x009896800000895d */ /* 0x002fea0003900000 */
[----:B------:R-:W1:Y:S02]  /*afe0*/  @!P0 SYNCS.PHASECHK.TRANS64 P0, [R9+URZ], R4 ;  /* 0x00000004090085a7 */ /* 0x000e64000800007f */
[----:B-1----:R-:W-:Y:S05]  /*aff0*/  @!P0 BRA `(.L_x_329) ;  /* 0xfffffffc00f08947 */ /* 0x002fea000383ffff */
[----:B------:R-:W-:Y:S05]  /*b000*/  BRA `(.L_x_358) ;  /* 0xfffffff400987947 */ /* 0x000fea000383ffff */
.L_x_330:
[----:B0-----:R0:W1:Y:S02]  /*b010*/  SYNCS.PHASECHK.TRANS64.TRYWAIT P0, [R6+URZ], R5 ;  /* 0x00000005060075a7 */ /* 0x001064000800017f */
[----:B-1----:R-:W-:Y:S05]  /*b020*/  @!P0 NANOSLEEP.SYNCS 0x989680 ;  /* 0x009896800000895d */ /* 0x002fea0003900000 */
[----:B------:R-:W1:Y:S02]  /*b030*/  @!P0 SYNCS.PHASECHK.TRANS64 P0, [R6+URZ], R5 ;  /* 0x00000005060085a7 */ /* 0x000e64000800007f */
[----:B-1----:R-:W-:Y:S05]  /*b040*/  @!P0 BRA `(.L_x_330) ;  /* 0xfffffffc00f08947 */ /* 0x002fea000383ffff */
[----:B------:R-:W-:Y:S05]  /*b050*/  BRA `(.L_x_359) ;  /* 0xfffffff400a87947 */ /* 0x000fea000383ffff */
.L_x_331:
[----:B0-----:R0:W1:Y:S02]  /*b060*/  SYNCS.PHASECHK.TRANS64.TRYWAIT P0, [R9+URZ], R4 ;  /* 0x00000004090075a7 */ /* 0x001064000800017f */
[----:B-1----:R-:W-:Y:S05]  /*b070*/  @!P0 NANOSLEEP.SYNCS 0x989680 ;  /* 0x009896800000895d */ /* 0x002fea0003900000 */
[----:B------:R-:W1:Y:S02]  /*b080*/  @!P0 SYNCS.PHASECHK.TRANS64 P0, [R9+URZ], R4 ;  /* 0x00000004090085a7 */ /* 0x000e64000800007f */
[----:B-1----:R-:W-:Y:S05]  /*b090*/  @!P0 BRA `(.L_x_331) ;  /* 0xfffffffc00f08947 */ /* 0x002fea000383ffff */
[----:B------:R-:W-:Y:S05]  /*b0a0*/  BRA `(.L_x_360) ;  /* 0xfffffff400b87947 */ /* 0x000fea000383ffff */
.L_x_332:
[----:B-1----:R1:W2:Y:S02]  /*b0b0*/  SYNCS.PHASECHK.TRANS64.TRYWAIT P0, [R6+URZ], R5 ;  /* 0x00000005060075a7 */ /* 0x0022a4000800017f */
[----:B--2---:R-:W-:Y:S05]  /*b0c0*/  @!P0 NANOSLEEP.SYNCS 0x989680 ;  /* 0x009896800000895d */ /* 0x004fea0003900000 */
[----:B------:R-:W2:Y:S02]  /*b0d0*/  @!P0 SYNCS.PHASECHK.TRANS64 P0, [R6+URZ], R5 ;  /* 0x00000005060085a7 */ /* 0x000ea4000800007f */
[----:B--2---:R-:W-:Y:S05]  /*b0e0*/  @!P0 BRA `(.L_x_332) ;  /* 0xfffffffc00f08947 */ /* 0x004fea000383ffff */
[----:B------:R-:W-:Y:S05]  /*b0f0*/  BRA `(.L_x_361) ;  /* 0xfffffff400c07947 */ /* 0x000fea000383ffff */
.L_x_362:
[----:B------:R-:W-:-:S00]  /*b100*/  BRA `(.L_x_362) ;  /* 0xfffffffc00fc7947 */ /* 0x000fc0000383ffff */
[----:B------:R-:W-:-:S00]  /*b110*/  NOP ;  /* 0x0000000000007918 */ /* 0x000fc00000000000 */
        /* <DEDUP_REMOVED lines=14> */
.L_x_363:


//--------------------- .nv.global.init           --------------------------
	.section	.nv.global.init,"aw",@progbits
.nv.global.init:
	.type		$str$22,@object
	.size		$str$22,($str$23 - $str$22)
$str$22:
        /*0000*/ 	.byte	0x6b, 0x5f, 0x74, 0x69, 0x6c, 0x65, 0x5f, 0x63, 0x6f, 0x75, 0x6e, 0x74, 0x20, 0x3e, 0x3d, 0x20
        /*0010*/ 	.byte	0x31, 0x00
	.type		$str$23,@object
	.size		$str$23,(__unnamed_1 - $str$23)
$str$23:
        /*0012*/ 	.byte	0x2f, 0x74, 0x6d, 0x70, 0x2f, 0x63, 0x75, 0x74, 0x6c, 0x61, 0x73, 0x73, 0x5f, 0x73, 0x77, 0x65
        /*0022*/ 	.byte	0x65, 0x70, 0x5f, 0x73, 0x72, 0x63, 0x2f, 0x69, 0x6e, 0x63, 0x6c, 0x75, 0x64, 0x65, 0x2f, 0x63
        /*0032*/ 	.byte	0x75, 0x74, 0x6c, 0x61, 0x73, 0x73, 0x2f, 0x67, 0x65, 0x6d, 0x6d, 0x2f, 0x63, 0x6f, 0x6c, 0x6c
        /*0042*/ 	.byte	0x65, 0x63, 0x74, 0x69, 0x76, 0x65, 0x2f, 0x73, 0x6d, 0x39, 0x30, 0x5f, 0x6d, 0x6d, 0x61, 0x5f
        /*0052*/ 	.byte	0x74, 0x6d, 0x61, 0x5f, 0x67, 0x6d, 0x6d, 0x61, 0x5f, 0x73, 0x73, 0x5f, 0x77, 0x61, 0x72, 0x70
        /*0062*/ 	.byte	0x73, 0x70, 0x65, 0x63, 0x69, 0x61, 0x6c, 0x69, 0x7a, 0x65, 0x64, 0x2e, 0x68, 0x70, 0x70, 0x00
	.type		__unnamed_1,@object
	.size		__unnamed_1,(.L_0 - __unnamed_1)
__unnamed_1:
        /*0072*/ 	.byte	0x76, 0x6f, 0x69, 0x64, 0x20, 0x63, 0x75, 0x74, 0x6c, 0x61, 0x73, 0x73, 0x3a, 0x3a, 0x67, 0x65
        /* <DEDUP_REMOVED lines=172> */
        /*0b42*/ 	.byte	0x5d, 0x00
.L_0:


//--------------------- .nv.shared._ZN7cutlass13device_kernelINS_4gemm6kernel13GemmUniversalIN4cute5tupleIJiiiiEEENS1_10collective13CollectiveMmaINS1_34MainloopSm90TmaGmmaWarpSpecializedILi22ENS5_IJNS4_1CILi1EEESB_SB_EEENS1_35KernelTmaWarpSpecializedCooperativeEEENS5_IJNSA_ILi192EEENSA_ILi128EEENSA_ILi32EEEEEEaNS5_IJlSB_lEEEaSJ_NS4_8TiledMMAINS4_8MMA_AtomIJNS4_4SM904GMMA27MMA_64x128x32_S32S8S8_SS_TNEEEENS4_6LayoutINS5_IJNSA_ILi2EEESB_SB_EEENS5_IJSB_NSA_ILi0EEEST_EEEEENS5_IJNS4_10UnderscoreESW_SW_EEEEENS4_13SM90_TMA_LOADENS4_14ComposedLayoutINS4_7SwizzleILi1ELi4ELi3EEENS4_18smem_ptr_flag_bitsILi8EEENSQ_INS5_IJNSA_ILi8EEESH_EEENS5_IJSH_SB_EEEEEEEvNS4_8identityESZ_S19_vS1A_EENS_8epilogue10collective6detail29Sm90TmaWarpSpecializedAdapterINS1D_15DefaultEpilogueIaSJ_SJ_NS1C_6thread17LinearCombinationIaLi1EiiLNS1H_9ScaleType4KindE0ELNS_15FloatRoundStyleE2EaEENS1_15EpilogueDefaultEEEEEvvEEEEvNT_6ParamsE --------------------------
	.section	.nv.shared._ZN7cutlass13device_kernelINS_4gemm6kernel13GemmUniversalIN4cute5tupleIJiiiiEEENS1_10collective13CollectiveMmaINS1_34MainloopSm90TmaGmmaWarpSpecializedILi22ENS5_IJNS4_1CILi1EEESB_SB_EEENS1_35KernelTmaWarpSpecializedCooperativeEEENS5_IJNSA_ILi192EEENSA_ILi128EEENSA_ILi32EEEEEEaNS5_IJlSB_lEEEaSJ_NS4_8TiledMMAINS4_8MMA_AtomIJNS4_4SM904GMMA27MMA_64x128x32_S32S8S8_SS_TNEEEENS4_6LayoutINS5_IJNSA_ILi2EEESB_SB_EEENS5_IJSB_NSA_ILi0EEEST_EEEEENS5_IJNS4_10UnderscoreESW_SW_EEEEENS4_13SM90_TMA_LOADENS4_14ComposedLayoutINS4_7SwizzleILi1ELi4ELi3EEENS4_18smem_ptr_flag_bitsILi8EEENSQ_INS5_IJNSA_ILi8EEESH_EEENS5_IJSH_SB_EEEEEEEvNS4_8identityESZ_S19_vS1A_EENS_8epilogue10collective6detail29Sm90TmaWarpSpecializedAdapterINS1D_15DefaultEpilogueIaSJ_SJ_NS1C_6thread17LinearCombinationIaLi1EiiLNS1H_9ScaleType4KindE0ELNS_15FloatRoundStyleE2EaEENS1_15EpilogueDefaultEEEEEvvEEEEvNT_6ParamsE,"aw",@nobits
	.sectionflags	@""
	.align	16
	.zero		1024


//--------------------- .nv.shared.reserved.0     --------------------------
	.section	.nv.shared.reserved.0,"aw",@nobits
	.weak		__nv_reservedSMEM_offset_0_alias
	.size		__nv_reservedSMEM_offset_0_alias, 0, 0
	.other		__nv_reservedSMEM_offset_0_alias,@"STO_CUDA_RESERVED_SHARED STV_DEFAULT"
__nv_reservedSMEM_offset_0_alias:
	.zero		0


//--------------------- .nv.global                --------------------------
	.section	.nv.global,"aw",@nobits
.nv.global:
	.type		_ZN40_INTERNAL_aa6d420d_4_k_cu_77367f6b_136774cute1_E,@object
	.size		_ZN40_INTERNAL_aa6d420d_4_k_cu_77367f6b_136774cute1_E,(_ZN40_INTERNAL_aa6d420d_4_k_cu_77367f6b_136774cuda3std3__45__cpo6cbeginE - _ZN40_INTERNAL_aa6d420d_4_k_cu_77367f6b_136774cute1_E)
_ZN40_INTERNAL_aa6d420d_4_k_cu_77367f6b_136774cute1_E:
	.zero		1
	.type		_ZN40_INTERNAL_aa6d420d_4_k_cu_77367f6b_136774cuda3std3__45__cpo6cbeginE,@object
	.size		_ZN40_INTERNAL_aa6d420d_4_k_cu_77367f6b_136774cuda3std3__45__cpo6cbeginE,(_ZN40_INTERNAL_aa6d420d_4_k_cu_77367f6b_136774cuda3std3__48in_placeE - _ZN40_INTERNAL_aa6d420d_4_k_cu_77367f6b_136774cuda3std3__45__cpo6cbeginE)
_ZN40_INTERNAL_aa6d420d_4_k_cu_77367f6b_136774cuda3std3__45__cpo6cbeginE:
	.zero		1
	.type		_ZN40_INTERNAL_aa6d420d_4_k_cu_77367f6b_136774cuda3std3__48in_placeE,@object
	.size		_ZN40_INTERNAL_aa6d420d_4_k_cu_77367f6b_136774cuda3std3__48in_placeE,(_ZN40_INTERNAL_aa6d420d_4_k_cu_77367f6b_136774cuda3std6ranges3__45__cpo9iter_moveE - _ZN40_INTERNAL_aa6d420d_4_k_cu_77367f6b_136774cuda3std3__48in_placeE)
_ZN40_INTERNAL_aa6d420d_4_k_cu_77367f6b_136774cuda3std3__48in_placeE:
	.zero		1
	.type		_ZN40_INTERNAL_aa6d420d_4_k_cu_77367f6b_136774cuda3std6ranges3__45__cpo9iter_moveE,@object
	.size		_ZN40_INTERNAL_aa6d420d_4_k_cu_77367f6b_136774cuda3std6ranges3__45__cpo9iter_moveE,(_ZN40_INTERNAL_aa6d420d_4_k_cu_77367f6b_136774cuda3std3__45__cpo5beginE - _ZN40_INTERNAL_aa6d420d_4_k_cu_77367f6b_136774cuda3std6ranges3__45__cpo9iter_moveE)
_ZN40_INTERNAL_aa6d420d_4_k_cu_77367f6b_136774cuda3std6ranges3__45__cpo9iter_moveE:
	.zero		1
	.type		_ZN40_INTERNAL_aa6d420d_4_k_cu_77367f6b_136774cuda3std3__45__cpo5beginE,@object
	.size		_ZN40_INTERNAL_aa6d420d_4_k_cu_77367f6b_136774cuda3std3__45__cpo5beginE,(_ZN40_INTERNAL_aa6d420d_4_k_cu_77367f6b_136774cuda3std3__442_GLOBAL__N__aa6d420d_4_k_cu_77367f6b_136776ignoreE - _ZN40_INTERNAL_aa6d420d_4_k_cu_77367f6b_136774cuda3std3__45__cpo5beginE)
_ZN40_INTERNAL_aa6d420d_4_k_cu_77367f6b_136774cuda3std3__45__cpo5beginE:
	.zero		1
	.type		_ZN40_INTERNAL_aa6d420d_4_k_cu_77367f6b_136774cuda3std3__442_GLOBAL__N__aa6d420d_4_k_cu_77367f6b_136776ignoreE,@object
	.size		_ZN40_INTERNAL_aa6d420d_4_k_cu_77367f6b_136774cuda3std3__442_GLOBAL__N__aa6d420d_4_k_cu_77367f6b_136776ignoreE,(_ZN40_INTERNAL_aa6d420d_4_k_cu_77367f6b_136774cute7productE - _ZN40_INTERNAL_aa6d420d_4_k_cu_77367f6b_136774cuda3std3__442_GLOBAL__N__aa6d420d_4_k_cu_77367f6b_136776ignoreE)
_ZN40_INTERNAL_aa6d420d_4_k_cu_77367f6b_136774cuda3std3__442_GLOBAL__N__aa6d420d_4_k_cu_77367f6b_136776ignoreE:
	.zero		1
	.type		_ZN40_INTERNAL_aa6d420d_4_k_cu_77367f6b_136774cute7productE,@object
	.size		_ZN40_INTERNAL_aa6d420d_4_k_cu_77367f6b_136774cute7productE,(_ZN40_INTERNAL_aa6d420d_4_k_cu_77367f6b_136774cuda3std3__45__cpo3endE - _ZN40_INTERNAL_aa6d420d_4_k_cu_77367f6b_136774cute7productE)
_ZN40_INTERNAL_aa6d420d_4_k_cu_77367f6b_136774cute7productE:
	.zero		1
	.type		_ZN40_INTERNAL_aa6d420d_4_k_cu_77367f6b_136774cuda3std3__45__cpo3endE,@object
	.size		_ZN40_INTERNAL_aa6d420d_4_k_cu_77367f6b_136774cuda3std3__45__cpo3endE,(_ZN40_INTERNAL_aa6d420d_4_k_cu_77367f6b_136774cuda3std3__419piecewise_constructE - _ZN40_INTERNAL_aa6d420d_4_k_cu_77367f6b_136774cuda3std3__45__cpo3endE)
_ZN40_INTERNAL_aa6d420d_4_k_cu_77367f6b_136774cuda3std3__45__cpo3endE:
	.zero		1
	.type		_ZN40_INTERNAL_aa6d420d_4_k_cu_77367f6b_136774cuda3std3__419piecewise_constructE,@object
	.size		_ZN40_INTERNAL_aa6d420d_4_k_cu_77367f6b_136774cuda3std3__419piecewise_constructE,(_ZN40_INTERNAL_aa6d420d_4_k_cu_77367f6b_136774cuda3std3__45__cpo4cendE - _ZN40_INTERNAL_aa6d420d_4_k_cu_77367f6b_136774cuda3std3__419piecewise_constructE)
_ZN40_INTERNAL_aa6d420d_4_k_cu_77367f6b_136774cuda3std3__419piecewise_constructE:
	.zero		1
	.type		_ZN40_INTERNAL_aa6d420d_4_k_cu_77367f6b_136774cuda3std3__45__cpo4cendE,@object
	.size		_ZN40_INTERNAL_aa6d420d_4_k_cu_77367f6b_136774cuda3std3__45__cpo4cendE,(_ZN40_INTERNAL_aa6d420d_4_k_cu_77367f6b_136774cuda3std6ranges3__45__cpo4swapE - _ZN40_INTERNAL_aa6d420d_4_k_cu_77367f6b_136774cuda3std3__45__cpo4cendE)
_ZN40_INTERNAL_aa6d420d_4_k_cu_77367f6b_136774cuda3std3__45__cpo4cendE:
	.zero		1
	.type		_ZN40_INTERNAL_aa6d420d_4_k_cu_77367f6b_136774cuda3std6ranges3__45__cpo4swapE,@object
	.size		_ZN40_INTERNAL_aa6d420d_4_k_cu_77367f6b_136774cuda3std6ranges3__45__cpo4swapE,(.L_8 - _ZN40_INTERNAL_aa6d420d_4_k_cu_77367f6b_136774cuda3std6ranges3__45__cpo4swapE)
_ZN40_INTERNAL_aa6d420d_4_k_cu_77367f6b_136774cuda3std6ranges3__45__cpo4swapE:
	.zero		1
.L_8:


//--------------------- .nv.constant0._ZN7cutlass13device_kernelINS_4gemm6kernel13GemmUniversalIN4cute5tupleIJiiiiEEENS1_10collective13CollectiveMmaINS1_34MainloopSm90TmaGmmaWarpSpecializedILi22ENS5_IJNS4_1CILi1EEESB_SB_EEENS1_35KernelTmaWarpSpecializedCooperativeEEENS5_IJNSA_ILi192EEENSA_ILi128EEENSA_ILi32EEEEEEaNS5_IJlSB_lEEEaSJ_NS4_8TiledMMAINS4_8MMA_AtomIJNS4_4SM904GMMA27MMA_64x128x32_S32S8S8_SS_TNEEEENS4_6LayoutINS5_IJNSA_ILi2EEESB_SB_EEENS5_IJSB_NSA_ILi0EEEST_EEEEENS5_IJNS4_10UnderscoreESW_SW_EEEEENS4_13SM90_TMA_LOADENS4_14ComposedLayoutINS4_7SwizzleILi1ELi4ELi3EEENS4_18smem_ptr_flag_bitsILi8EEENSQ_INS5_IJNSA_ILi8EEESH_EEENS5_IJSH_SB_EEEEEEEvNS4_8identityESZ_S19_vS1A_EENS_8epilogue10collective6detail29Sm90TmaWarpSpecializedAdapterINS1D_15DefaultEpilogueIaSJ_SJ_NS1C_6thread17LinearCombinationIaLi1EiiLNS1H_9ScaleType4KindE0ELNS_15FloatRoundStyleE2EaEENS1_15EpilogueDefaultEEEEEvvEEEEvNT_6ParamsE --------------------------
	.section	.nv.constant0._ZN7cutlass13device_kernelINS_4gemm6kernel13GemmUniversalIN4cute5tupleIJiiiiEEENS1_10collective13CollectiveMmaINS1_34MainloopSm90TmaGmmaWarpSpecializedILi22ENS5_IJNS4_1CILi1EEESB_SB_EEENS1_35KernelTmaWarpSpecializedCooperativeEEENS5_IJNSA_ILi192EEENSA_ILi128EEENSA_ILi32EEEEEEaNS5_IJlSB_lEEEaSJ_NS4_8TiledMMAINS4_8MMA_AtomIJNS4_4SM904GMMA27MMA_64x128x32_S32S8S8_SS_TNEEEENS4_6LayoutINS5_IJNSA_ILi2EEESB_SB_EEENS5_IJSB_NSA_ILi0EEEST_EEEEENS5_IJNS4_10UnderscoreESW_SW_EEEEENS4_13SM90_TMA_LOADENS4_14ComposedLayoutINS4_7SwizzleILi1ELi4ELi3EEENS4_18smem_ptr_flag_bitsILi8EEENSQ_INS5_IJNSA_ILi8EEESH_EEENS5_IJSH_SB_EEEEEEEvNS4_8identityESZ_S19_vS1A_EENS_8epilogue10collective6detail29Sm90TmaWarpSpecializedAdapterINS1D_15DefaultEpilogueIaSJ_SJ_NS1C_6thread17LinearCombinationIaLi1EiiLNS1H_9ScaleType4KindE0ELNS_15FloatRoundStyleE2EaEENS1_15EpilogueDefaultEEEEEvvEEEEvNT_6ParamsE,"a",@progbits
	.sectionflags	@""
	.align	4
.nv.constant0._ZN7cutlass13device_kernelINS_4gemm6kernel13GemmUniversalIN4cute5tupleIJiiiiEEENS1_10collective13CollectiveMmaINS1_34MainloopSm90TmaGmmaWarpSpecializedILi22ENS5_IJNS4_1CILi1EEESB_SB_EEENS1_35KernelTmaWarpSpecializedCooperativeEEENS5_IJNSA_ILi192EEENSA_ILi128EEENSA_ILi32EEEEEEaNS5_IJlSB_lEEEaSJ_NS4_8TiledMMAINS4_8MMA_AtomIJNS4_4SM904GMMA27MMA_64x128x32_S32S8S8_SS_TNEEEENS4_6LayoutINS5_IJNSA_ILi2EEESB_SB_EEENS5_IJSB_NSA_ILi0EEEST_EEEEENS5_IJNS4_10UnderscoreESW_SW_EEEEENS4_13SM90_TMA_LOADENS4_14ComposedLayoutINS4_7SwizzleILi1ELi4ELi3EEENS4_18smem_ptr_flag_bitsILi8EEENSQ_INS5_IJNSA_ILi8EEESH_EEENS5_IJSH_SB_EEEEEEEvNS4_8identityESZ_S19_vS1A_EENS_8epilogue10collective6detail29Sm90TmaWarpSpecializedAdapterINS1D_15DefaultEpilogueIaSJ_SJ_NS1C_6thread17LinearCombinationIaLi1EiiLNS1H_9ScaleType4KindE0ELNS_15FloatRoundStyleE2EaEENS1_15EpilogueDefaultEEEEEvvEEEEvNT_6ParamsE:
	.zero		1664


//--------------------- SYMBOLS --------------------------

	.type		.nv.reservedSmem.offset0,@object
	.size		.nv.reservedSmem.offset0,0x4
	.type		__assertfail,@function
